//
// Generated by NVIDIA NVVM Compiler
//
// Compiler Build ID: CL-36424714
// Cuda compilation tools, release 13.0, V13.0.88
// Based on NVVM 20.0.0
//

.version 9.0
.target sm_100
.address_size 64

	// .globl	_Z7funcEQ0PdS_S_

.visible .entry _Z7funcEQ0PdS_S_(
	.param .u64 .ptr .align 1 _Z7funcEQ0PdS_S__param_0,
	.param .u64 .ptr .align 1 _Z7funcEQ0PdS_S__param_1,
	.param .u64 .ptr .align 1 _Z7funcEQ0PdS_S__param_2
)
{
	.reg .pred 	%p<2>;
	.reg .b32 	%r<5>;
	.reg .b64 	%rd<11>;
	.reg .b64 	%fd<23>;

	ld.param.u64 	%rd1, [_Z7funcEQ0PdS_S__param_0];
	ld.param.u64 	%rd2, [_Z7funcEQ0PdS_S__param_1];
	ld.param.u64 	%rd3, [_Z7funcEQ0PdS_S__param_2];
	mov.u32 	%r2, %tid.x;
	mov.u32 	%r3, %ctaid.x;
	mov.u32 	%r4, %ntid.x;
	mad.lo.s32 	%r1, %r3, %r4, %r2;
	setp.gt.s32 	%p1, %r1, 16777215;
	@%p1 bra 	$L__BB0_2;
	cvta.to.global.u64 	%rd4, %rd1;
	cvta.to.global.u64 	%rd5, %rd2;
	cvta.to.global.u64 	%rd6, %rd3;
	mul.wide.s32 	%rd7, %r1, 8;
	add.s64 	%rd8, %rd4, %rd7;
	ld.global.f64 	%fd1, [%rd8];
	add.s64 	%rd9, %rd5, %rd7;
	ld.global.f64 	%fd2, [%rd9];
	add.f64 	%fd3, %fd1, %fd2;
	add.f64 	%fd4, %fd1, %fd3;
	add.f64 	%fd5, %fd2, %fd4;
	add.f64 	%fd6, %fd1, %fd5;
	add.f64 	%fd7, %fd2, %fd6;
	add.f64 	%fd8, %fd1, %fd7;
	add.f64 	%fd9, %fd2, %fd8;
	add.f64 	%fd10, %fd1, %fd9;
	add.f64 	%fd11, %fd2, %fd10;
	add.f64 	%fd12, %fd1, %fd11;
	add.f64 	%fd13, %fd2, %fd12;
	add.f64 	%fd14, %fd1, %fd13;
	add.f64 	%fd15, %fd2, %fd14;
	add.f64 	%fd16, %fd1, %fd15;
	add.f64 	%fd17, %fd2, %fd16;
	add.f64 	%fd18, %fd1, %fd17;
	add.f64 	%fd19, %fd2, %fd18;
	add.f64 	%fd20, %fd1, %fd19;
	add.f64 	%fd21, %fd2, %fd20;
	add.f64 	%fd22, %fd1, %fd21;
	add.s64 	%rd10, %rd6, %rd7;
	st.global.f64 	[%rd10], %fd22;
$L__BB0_2:
	ret;

}
	// .globl	_Z7funcEQ1PdS_S_
.visible .entry _Z7funcEQ1PdS_S_(
	.param .u64 .ptr .align 1 _Z7funcEQ1PdS_S__param_0,
	.param .u64 .ptr .align 1 _Z7funcEQ1PdS_S__param_1,
	.param .u64 .ptr .align 1 _Z7funcEQ1PdS_S__param_2
)
{
	.reg .pred 	%p<2>;
	.reg .b32 	%r<5>;
	.reg .b64 	%rd<11>;
	.reg .b64 	%fd<25>;

	ld.param.u64 	%rd1, [_Z7funcEQ1PdS_S__param_0];
	ld.param.u64 	%rd2, [_Z7funcEQ1PdS_S__param_1];
	ld.param.u64 	%rd3, [_Z7funcEQ1PdS_S__param_2];
	mov.u32 	%r2, %tid.x;
	mov.u32 	%r3, %ctaid.x;
	mov.u32 	%r4, %ntid.x;
	mad.lo.s32 	%r1, %r3, %r4, %r2;
	setp.gt.s32 	%p1, %r1, 16777215;
	@%p1 bra 	$L__BB1_2;
	cvta.to.global.u64 	%rd4, %rd1;
	cvta.to.global.u64 	%rd5, %rd2;
	cvta.to.global.u64 	%rd6, %rd3;
	mul.wide.s32 	%rd7, %r1, 8;
	add.s64 	%rd8, %rd4, %rd7;
	ld.global.f64 	%fd1, [%rd8];
	add.s64 	%rd9, %rd5, %rd7;
	ld.global.f64 	%fd2, [%rd9];
	add.f64 	%fd3, %fd1, %fd2;
	add.f64 	%fd4, %fd1, %fd3;
	add.f64 	%fd5, %fd2, %fd4;
	add.f64 	%fd6, %fd1, %fd5;
	add.f64 	%fd7, %fd2, %fd6;
	add.f64 	%fd8, %fd1, %fd7;
	add.f64 	%fd9, %fd2, %fd8;
	add.f64 	%fd10, %fd1, %fd9;
	add.f64 	%fd11, %fd2, %fd10;
	add.f64 	%fd12, %fd1, %fd11;
	add.f64 	%fd13, %fd2, %fd12;
	add.f64 	%fd14, %fd1, %fd13;
	add.f64 	%fd15, %fd2, %fd14;
	add.f64 	%fd16, %fd1, %fd15;
	add.f64 	%fd17, %fd2, %fd16;
	add.f64 	%fd18, %fd1, %fd17;
	add.f64 	%fd19, %fd2, %fd18;
	add.f64 	%fd20, %fd1, %fd19;
	add.f64 	%fd21, %fd2, %fd20;
	add.f64 	%fd22, %fd1, %fd21;
	add.f64 	%fd23, %fd2, %fd22;
	add.f64 	%fd24, %fd1, %fd23;
	add.s64 	%rd10, %rd6, %rd7;
	st.global.f64 	[%rd10], %fd24;
$L__BB1_2:
	ret;

}
	// .globl	_Z7funcEQ2PdS_S_
.visible .entry _Z7funcEQ2PdS_S_(
	.param .u64 .ptr .align 1 _Z7funcEQ2PdS_S__param_0,
	.param .u64 .ptr .align 1 _Z7funcEQ2PdS_S__param_1,
	.param .u64 .ptr .align 1 _Z7funcEQ2PdS_S__param_2
)
{
	.reg .pred 	%p<2>;
	.reg .b32 	%r<5>;
	.reg .b64 	%rd<11>;
	.reg .b64 	%fd<27>;

	ld.param.u64 	%rd1, [_Z7funcEQ2PdS_S__param_0];
	ld.param.u64 	%rd2, [_Z7funcEQ2PdS_S__param_1];
	ld.param.u64 	%rd3, [_Z7funcEQ2PdS_S__param_2];
	mov.u32 	%r2, %tid.x;
	mov.u32 	%r3, %ctaid.x;
	mov.u32 	%r4, %ntid.x;
	mad.lo.s32 	%r1, %r3, %r4, %r2;
	setp.gt.s32 	%p1, %r1, 16777215;
	@%p1 bra 	$L__BB2_2;
	cvta.to.global.u64 	%rd4, %rd1;
	cvta.to.global.u64 	%rd5, %rd2;
	cvta.to.global.u64 	%rd6, %rd3;
	mul.wide.s32 	%rd7, %r1, 8;
	add.s64 	%rd8, %rd4, %rd7;
	ld.global.f64 	%fd1, [%rd8];
	add.s64 	%rd9, %rd5, %rd7;
	ld.global.f64 	%fd2, [%rd9];
	add.f64 	%fd3, %fd1, %fd2;
	add.f64 	%fd4, %fd1, %fd3;
	add.f64 	%fd5, %fd2, %fd4;
	add.f64 	%fd6, %fd1, %fd5;
	add.f64 	%fd7, %fd2, %fd6;
	add.f64 	%fd8, %fd1, %fd7;
	add.f64 	%fd9, %fd2, %fd8;
	add.f64 	%fd10, %fd1, %fd9;
	add.f64 	%fd11, %fd2, %fd10;
	add.f64 	%fd12, %fd1, %fd11;
	add.f64 	%fd13, %fd2, %fd12;
	add.f64 	%fd14, %fd1, %fd13;
	add.f64 	%fd15, %fd2, %fd14;
	add.f64 	%fd16, %fd1, %fd15;
	add.f64 	%fd17, %fd2, %fd16;
	add.f64 	%fd18, %fd1, %fd17;
	add.f64 	%fd19, %fd2, %fd18;
	add.f64 	%fd20, %fd1, %fd19;
	add.f64 	%fd21, %fd2, %fd20;
	add.f64 	%fd22, %fd1, %fd21;
	add.f64 	%fd23, %fd2, %fd22;
	add.f64 	%fd24, %fd1, %fd23;
	add.f64 	%fd25, %fd2, %fd24;
	add.f64 	%fd26, %fd1, %fd25;
	add.s64 	%rd10, %rd6, %rd7;
	st.global.f64 	[%rd10], %fd26;
$L__BB2_2:
	ret;

}
	// .globl	_Z7funcEQ3PdS_S_
.visible .entry _Z7funcEQ3PdS_S_(
	.param .u64 .ptr .align 1 _Z7funcEQ3PdS_S__param_0,
	.param .u64 .ptr .align 1 _Z7funcEQ3PdS_S__param_1,
	.param .u64 .ptr .align 1 _Z7funcEQ3PdS_S__param_2
)
{
	.reg .pred 	%p<2>;
	.reg .b32 	%r<5>;
	.reg .b64 	%rd<11>;
	.reg .b64 	%fd<29>;

	ld.param.u64 	%rd1, [_Z7funcEQ3PdS_S__param_0];
	ld.param.u64 	%rd2, [_Z7funcEQ3PdS_S__param_1];
	ld.param.u64 	%rd3, [_Z7funcEQ3PdS_S__param_2];
	mov.u32 	%r2, %tid.x;
	mov.u32 	%r3, %ctaid.x;
	mov.u32 	%r4, %ntid.x;
	mad.lo.s32 	%r1, %r3, %r4, %r2;
	setp.gt.s32 	%p1, %r1, 16777215;
	@%p1 bra 	$L__BB3_2;
	cvta.to.global.u64 	%rd4, %rd1;
	cvta.to.global.u64 	%rd5, %rd2;
	cvta.to.global.u64 	%rd6, %rd3;
	mul.wide.s32 	%rd7, %r1, 8;
	add.s64 	%rd8, %rd4, %rd7;
	ld.global.f64 	%fd1, [%rd8];
	add.s64 	%rd9, %rd5, %rd7;
	ld.global.f64 	%fd2, [%rd9];
	add.f64 	%fd3, %fd1, %fd2;
	add.f64 	%fd4, %fd1, %fd3;
	add.f64 	%fd5, %fd2, %fd4;
	add.f64 	%fd6, %fd1, %fd5;
	add.f64 	%fd7, %fd2, %fd6;
	add.f64 	%fd8, %fd1, %fd7;
	add.f64 	%fd9, %fd2, %fd8;
	add.f64 	%fd10, %fd1, %fd9;
	add.f64 	%fd11, %fd2, %fd10;
	add.f64 	%fd12, %fd1, %fd11;
	add.f64 	%fd13, %fd2, %fd12;
	add.f64 	%fd14, %fd1, %fd13;
	add.f64 	%fd15, %fd2, %fd14;
	add.f64 	%fd16, %fd1, %fd15;
	add.f64 	%fd17, %fd2, %fd16;
	add.f64 	%fd18, %fd1, %fd17;
	add.f64 	%fd19, %fd2, %fd18;
	add.f64 	%fd20, %fd1, %fd19;
	add.f64 	%fd21, %fd2, %fd20;
	add.f64 	%fd22, %fd1, %fd21;
	add.f64 	%fd23, %fd2, %fd22;
	add.f64 	%fd24, %fd1, %fd23;
	add.f64 	%fd25, %fd2, %fd24;
	add.f64 	%fd26, %fd1, %fd25;
	add.f64 	%fd27, %fd2, %fd26;
	add.f64 	%fd28, %fd1, %fd27;
	add.s64 	%rd10, %rd6, %rd7;
	st.global.f64 	[%rd10], %fd28;
$L__BB3_2:
	ret;

}
	// .globl	_Z7funcEQ4PdS_S_
.visible .entry _Z7funcEQ4PdS_S_(
	.param .u64 .ptr .align 1 _Z7funcEQ4PdS_S__param_0,
	.param .u64 .ptr .align 1 _Z7funcEQ4PdS_S__param_1,
	.param .u64 .ptr .align 1 _Z7funcEQ4PdS_S__param_2
)
{
	.reg .pred 	%p<2>;
	.reg .b32 	%r<5>;
	.reg .b64 	%rd<11>;
	.reg .b64 	%fd<31>;

	ld.param.u64 	%rd1, [_Z7funcEQ4PdS_S__param_0];
	ld.param.u64 	%rd2, [_Z7funcEQ4PdS_S__param_1];
	ld.param.u64 	%rd3, [_Z7funcEQ4PdS_S__param_2];
	mov.u32 	%r2, %tid.x;
	mov.u32 	%r3, %ctaid.x;
	mov.u32 	%r4, %ntid.x;
	mad.lo.s32 	%r1, %r3, %r4, %r2;
	setp.gt.s32 	%p1, %r1, 16777215;
	@%p1 bra 	$L__BB4_2;
	cvta.to.global.u64 	%rd4, %rd1;
	cvta.to.global.u64 	%rd5, %rd2;
	cvta.to.global.u64 	%rd6, %rd3;
	mul.wide.s32 	%rd7, %r1, 8;
	add.s64 	%rd8, %rd4, %rd7;
	ld.global.f64 	%fd1, [%rd8];
	add.s64 	%rd9, %rd5, %rd7;
	ld.global.f64 	%fd2, [%rd9];
	add.f64 	%fd3, %fd1, %fd2;
	add.f64 	%fd4, %fd1, %fd3;
	add.f64 	%fd5, %fd2, %fd4;
	add.f64 	%fd6, %fd1, %fd5;
	add.f64 	%fd7, %fd2, %fd6;
	add.f64 	%fd8, %fd1, %fd7;
	add.f64 	%fd9, %fd2, %fd8;
	add.f64 	%fd10, %fd1, %fd9;
	add.f64 	%fd11, %fd2, %fd10;
	add.f64 	%fd12, %fd1, %fd11;
	add.f64 	%fd13, %fd2, %fd12;
	add.f64 	%fd14, %fd1, %fd13;
	add.f64 	%fd15, %fd2, %fd14;
	add.f64 	%fd16, %fd1, %fd15;
	add.f64 	%fd17, %fd2, %fd16;
	add.f64 	%fd18, %fd1, %fd17;
	add.f64 	%fd19, %fd2, %fd18;
	add.f64 	%fd20, %fd1, %fd19;
	add.f64 	%fd21, %fd2, %fd20;
	add.f64 	%fd22, %fd1, %fd21;
	add.f64 	%fd23, %fd2, %fd22;
	add.f64 	%fd24, %fd1, %fd23;
	add.f64 	%fd25, %fd2, %fd24;
	add.f64 	%fd26, %fd1, %fd25;
	add.f64 	%fd27, %fd2, %fd26;
	add.f64 	%fd28, %fd1, %fd27;
	add.f64 	%fd29, %fd2, %fd28;
	add.f64 	%fd30, %fd1, %fd29;
	add.s64 	%rd10, %rd6, %rd7;
	st.global.f64 	[%rd10], %fd30;
$L__BB4_2:
	ret;

}
	// .globl	_Z7funcEQ5PdS_S_
.visible .entry _Z7funcEQ5PdS_S_(
	.param .u64 .ptr .align 1 _Z7funcEQ5PdS_S__param_0,
	.param .u64 .ptr .align 1 _Z7funcEQ5PdS_S__param_1,
	.param .u64 .ptr .align 1 _Z7funcEQ5PdS_S__param_2
)
{
	.reg .pred 	%p<2>;
	.reg .b32 	%r<5>;
	.reg .b64 	%rd<11>;
	.reg .b64 	%fd<33>;

	ld.param.u64 	%rd1, [_Z7funcEQ5PdS_S__param_0];
	ld.param.u64 	%rd2, [_Z7funcEQ5PdS_S__param_1];
	ld.param.u64 	%rd3, [_Z7funcEQ5PdS_S__param_2];
	mov.u32 	%r2, %tid.x;
	mov.u32 	%r3, %ctaid.x;
	mov.u32 	%r4, %ntid.x;
	mad.lo.s32 	%r1, %r3, %r4, %r2;
	setp.gt.s32 	%p1, %r1, 16777215;
	@%p1 bra 	$L__BB5_2;
	cvta.to.global.u64 	%rd4, %rd1;
	cvta.to.global.u64 	%rd5, %rd2;
	cvta.to.global.u64 	%rd6, %rd3;
	mul.wide.s32 	%rd7, %r1, 8;
	add.s64 	%rd8, %rd4, %rd7;
	ld.global.f64 	%fd1, [%rd8];
	add.s64 	%rd9, %rd5, %rd7;
	ld.global.f64 	%fd2, [%rd9];
	add.f64 	%fd3, %fd1, %fd2;
	add.f64 	%fd4, %fd1, %fd3;
	add.f64 	%fd5, %fd2, %fd4;
	add.f64 	%fd6, %fd1, %fd5;
	add.f64 	%fd7, %fd2, %fd6;
	add.f64 	%fd8, %fd1, %fd7;
	add.f64 	%fd9, %fd2, %fd8;
	add.f64 	%fd10, %fd1, %fd9;
	add.f64 	%fd11, %fd2, %fd10;
	add.f64 	%fd12, %fd1, %fd11;
	add.f64 	%fd13, %fd2, %fd12;
	add.f64 	%fd14, %fd1, %fd13;
	add.f64 	%fd15, %fd2, %fd14;
	add.f64 	%fd16, %fd1, %fd15;
	add.f64 	%fd17, %fd2, %fd16;
	add.f64 	%fd18, %fd1, %fd17;
	add.f64 	%fd19, %fd2, %fd18;
	add.f64 	%fd20, %fd1, %fd19;
	add.f64 	%fd21, %fd2, %fd20;
	add.f64 	%fd22, %fd1, %fd21;
	add.f64 	%fd23, %fd2, %fd22;
	add.f64 	%fd24, %fd1, %fd23;
	add.f64 	%fd25, %fd2, %fd24;
	add.f64 	%fd26, %fd1, %fd25;
	add.f64 	%fd27, %fd2, %fd26;
	add.f64 	%fd28, %fd1, %fd27;
	add.f64 	%fd29, %fd2, %fd28;
	add.f64 	%fd30, %fd1, %fd29;
	add.f64 	%fd31, %fd2, %fd30;
	add.f64 	%fd32, %fd1, %fd31;
	add.s64 	%rd10, %rd6, %rd7;
	st.global.f64 	[%rd10], %fd32;
$L__BB5_2:
	ret;

}
	// .globl	_Z7funcEQ6PdS_S_
.visible .entry _Z7funcEQ6PdS_S_(
	.param .u64 .ptr .align 1 _Z7funcEQ6PdS_S__param_0,
	.param .u64 .ptr .align 1 _Z7funcEQ6PdS_S__param_1,
	.param .u64 .ptr .align 1 _Z7funcEQ6PdS_S__param_2
)
{
	.reg .pred 	%p<2>;
	.reg .b32 	%r<5>;
	.reg .b64 	%rd<11>;
	.reg .b64 	%fd<35>;

	ld.param.u64 	%rd1, [_Z7funcEQ6PdS_S__param_0];
	ld.param.u64 	%rd2, [_Z7funcEQ6PdS_S__param_1];
	ld.param.u64 	%rd3, [_Z7funcEQ6PdS_S__param_2];
	mov.u32 	%r2, %tid.x;
	mov.u32 	%r3, %ctaid.x;
	mov.u32 	%r4, %ntid.x;
	mad.lo.s32 	%r1, %r3, %r4, %r2;
	setp.gt.s32 	%p1, %r1, 16777215;
	@%p1 bra 	$L__BB6_2;
	cvta.to.global.u64 	%rd4, %rd1;
	cvta.to.global.u64 	%rd5, %rd2;
	cvta.to.global.u64 	%rd6, %rd3;
	mul.wide.s32 	%rd7, %r1, 8;
	add.s64 	%rd8, %rd4, %rd7;
	ld.global.f64 	%fd1, [%rd8];
	add.s64 	%rd9, %rd5, %rd7;
	ld.global.f64 	%fd2, [%rd9];
	add.f64 	%fd3, %fd1, %fd2;
	add.f64 	%fd4, %fd1, %fd3;
	add.f64 	%fd5, %fd2, %fd4;
	add.f64 	%fd6, %fd1, %fd5;
	add.f64 	%fd7, %fd2, %fd6;
	add.f64 	%fd8, %fd1, %fd7;
	add.f64 	%fd9, %fd2, %fd8;
	add.f64 	%fd10, %fd1, %fd9;
	add.f64 	%fd11, %fd2, %fd10;
	add.f64 	%fd12, %fd1, %fd11;
	add.f64 	%fd13, %fd2, %fd12;
	add.f64 	%fd14, %fd1, %fd13;
	add.f64 	%fd15, %fd2, %fd14;
	add.f64 	%fd16, %fd1, %fd15;
	add.f64 	%fd17, %fd2, %fd16;
	add.f64 	%fd18, %fd1, %fd17;
	add.f64 	%fd19, %fd2, %fd18;
	add.f64 	%fd20, %fd1, %fd19;
	add.f64 	%fd21, %fd2, %fd20;
	add.f64 	%fd22, %fd1, %fd21;
	add.f64 	%fd23, %fd2, %fd22;
	add.f64 	%fd24, %fd1, %fd23;
	add.f64 	%fd25, %fd2, %fd24;
	add.f64 	%fd26, %fd1, %fd25;
	add.f64 	%fd27, %fd2, %fd26;
	add.f64 	%fd28, %fd1, %fd27;
	add.f64 	%fd29, %fd2, %fd28;
	add.f64 	%fd30, %fd1, %fd29;
	add.f64 	%fd31, %fd2, %fd30;
	add.f64 	%fd32, %fd1, %fd31;
	add.f64 	%fd33, %fd2, %fd32;
	add.f64 	%fd34, %fd1, %fd33;
	add.s64 	%rd10, %rd6, %rd7;
	st.global.f64 	[%rd10], %fd34;
$L__BB6_2:
	ret;

}
	// .globl	_Z7funcEQ7PdS_S_
.visible .entry _Z7funcEQ7PdS_S_(
	.param .u64 .ptr .align 1 _Z7funcEQ7PdS_S__param_0,
	.param .u64 .ptr .align 1 _Z7funcEQ7PdS_S__param_1,
	.param .u64 .ptr .align 1 _Z7funcEQ7PdS_S__param_2
)
{
	.reg .pred 	%p<2>;
	.reg .b32 	%r<5>;
	.reg .b64 	%rd<11>;
	.reg .b64 	%fd<37>;

	ld.param.u64 	%rd1, [_Z7funcEQ7PdS_S__param_0];
	ld.param.u64 	%rd2, [_Z7funcEQ7PdS_S__param_1];
	ld.param.u64 	%rd3, [_Z7funcEQ7PdS_S__param_2];
	mov.u32 	%r2, %tid.x;
	mov.u32 	%r3, %ctaid.x;
	mov.u32 	%r4, %ntid.x;
	mad.lo.s32 	%r1, %r3, %r4, %r2;
	setp.gt.s32 	%p1, %r1, 16777215;
	@%p1 bra 	$L__BB7_2;
	cvta.to.global.u64 	%rd4, %rd1;
	cvta.to.global.u64 	%rd5, %rd2;
	cvta.to.global.u64 	%rd6, %rd3;
	mul.wide.s32 	%rd7, %r1, 8;
	add.s64 	%rd8, %rd4, %rd7;
	ld.global.f64 	%fd1, [%rd8];
	add.s64 	%rd9, %rd5, %rd7;
	ld.global.f64 	%fd2, [%rd9];
	add.f64 	%fd3, %fd1, %fd2;
	add.f64 	%fd4, %fd1, %fd3;
	add.f64 	%fd5, %fd2, %fd4;
	add.f64 	%fd6, %fd1, %fd5;
	add.f64 	%fd7, %fd2, %fd6;
	add.f64 	%fd8, %fd1, %fd7;
	add.f64 	%fd9, %fd2, %fd8;
	add.f64 	%fd10, %fd1, %fd9;
	add.f64 	%fd11, %fd2, %fd10;
	add.f64 	%fd12, %fd1, %fd11;
	add.f64 	%fd13, %fd2, %fd12;
	add.f64 	%fd14, %fd1, %fd13;
	add.f64 	%fd15, %fd2, %fd14;
	add.f64 	%fd16, %fd1, %fd15;
	add.f64 	%fd17, %fd2, %fd16;
	add.f64 	%fd18, %fd1, %fd17;
	add.f64 	%fd19, %fd2, %fd18;
	add.f64 	%fd20, %fd1, %fd19;
	add.f64 	%fd21, %fd2, %fd20;
	add.f64 	%fd22, %fd1, %fd21;
	add.f64 	%fd23, %fd2, %fd22;
	add.f64 	%fd24, %fd1, %fd23;
	add.f64 	%fd25, %fd2, %fd24;
	add.f64 	%fd26, %fd1, %fd25;
	add.f64 	%fd27, %fd2, %fd26;
	add.f64 	%fd28, %fd1, %fd27;
	add.f64 	%fd29, %fd2, %fd28;
	add.f64 	%fd30, %fd1, %fd29;
	add.f64 	%fd31, %fd2, %fd30;
	add.f64 	%fd32, %fd1, %fd31;
	add.f64 	%fd33, %fd2, %fd32;
	add.f64 	%fd34, %fd1, %fd33;
	add.f64 	%fd35, %fd2, %fd34;
	add.f64 	%fd36, %fd1, %fd35;
	add.s64 	%rd10, %rd6, %rd7;
	st.global.f64 	[%rd10], %fd36;
$L__BB7_2:
	ret;

}
	// .globl	_Z7funcEQ8PdS_S_
.visible .entry _Z7funcEQ8PdS_S_(
	.param .u64 .ptr .align 1 _Z7funcEQ8PdS_S__param_0,
	.param .u64 .ptr .align 1 _Z7funcEQ8PdS_S__param_1,
	.param .u64 .ptr .align 1 _Z7funcEQ8PdS_S__param_2
)
{
	.reg .pred 	%p<2>;
	.reg .b32 	%r<5>;
	.reg .b64 	%rd<11>;
	.reg .b64 	%fd<39>;

	ld.param.u64 	%rd1, [_Z7funcEQ8PdS_S__param_0];
	ld.param.u64 	%rd2, [_Z7funcEQ8PdS_S__param_1];
	ld.param.u64 	%rd3, [_Z7funcEQ8PdS_S__param_2];
	mov.u32 	%r2, %tid.x;
	mov.u32 	%r3, %ctaid.x;
	mov.u32 	%r4, %ntid.x;
	mad.lo.s32 	%r1, %r3, %r4, %r2;
	setp.gt.s32 	%p1, %r1, 16777215;
	@%p1 bra 	$L__BB8_2;
	cvta.to.global.u64 	%rd4, %rd1;
	cvta.to.global.u64 	%rd5, %rd2;
	cvta.to.global.u64 	%rd6, %rd3;
	mul.wide.s32 	%rd7, %r1, 8;
	add.s64 	%rd8, %rd4, %rd7;
	ld.global.f64 	%fd1, [%rd8];
	add.s64 	%rd9, %rd5, %rd7;
	ld.global.f64 	%fd2, [%rd9];
	add.f64 	%fd3, %fd1, %fd2;
	add.f64 	%fd4, %fd1, %fd3;
	add.f64 	%fd5, %fd2, %fd4;
	add.f64 	%fd6, %fd1, %fd5;
	add.f64 	%fd7, %fd2, %fd6;
	add.f64 	%fd8, %fd1, %fd7;
	add.f64 	%fd9, %fd2, %fd8;
	add.f64 	%fd10, %fd1, %fd9;
	add.f64 	%fd11, %fd2, %fd10;
	add.f64 	%fd12, %fd1, %fd11;
	add.f64 	%fd13, %fd2, %fd12;
	add.f64 	%fd14, %fd1, %fd13;
	add.f64 	%fd15, %fd2, %fd14;
	add.f64 	%fd16, %fd1, %fd15;
	add.f64 	%fd17, %fd2, %fd16;
	add.f64 	%fd18, %fd1, %fd17;
	add.f64 	%fd19, %fd2, %fd18;
	add.f64 	%fd20, %fd1, %fd19;
	add.f64 	%fd21, %fd2, %fd20;
	add.f64 	%fd22, %fd1, %fd21;
	add.f64 	%fd23, %fd2, %fd22;
	add.f64 	%fd24, %fd1, %fd23;
	add.f64 	%fd25, %fd2, %fd24;
	add.f64 	%fd26, %fd1, %fd25;
	add.f64 	%fd27, %fd2, %fd26;
	add.f64 	%fd28, %fd1, %fd27;
	add.f64 	%fd29, %fd2, %fd28;
	add.f64 	%fd30, %fd1, %fd29;
	add.f64 	%fd31, %fd2, %fd30;
	add.f64 	%fd32, %fd1, %fd31;
	add.f64 	%fd33, %fd2, %fd32;
	add.f64 	%fd34, %fd1, %fd33;
	add.f64 	%fd35, %fd2, %fd34;
	add.f64 	%fd36, %fd1, %fd35;
	add.f64 	%fd37, %fd2, %fd36;
	add.f64 	%fd38, %fd1, %fd37;
	add.s64 	%rd10, %rd6, %rd7;
	st.global.f64 	[%rd10], %fd38;
$L__BB8_2:
	ret;

}
	// .globl	_Z7funcEQ9PdS_S_
.visible .entry _Z7funcEQ9PdS_S_(
	.param .u64 .ptr .align 1 _Z7funcEQ9PdS_S__param_0,
	.param .u64 .ptr .align 1 _Z7funcEQ9PdS_S__param_1,
	.param .u64 .ptr .align 1 _Z7funcEQ9PdS_S__param_2
)
{
	.reg .pred 	%p<2>;
	.reg .b32 	%r<5>;
	.reg .b64 	%rd<11>;
	.reg .b64 	%fd<41>;

	ld.param.u64 	%rd1, [_Z7funcEQ9PdS_S__param_0];
	ld.param.u64 	%rd2, [_Z7funcEQ9PdS_S__param_1];
	ld.param.u64 	%rd3, [_Z7funcEQ9PdS_S__param_2];
	mov.u32 	%r2, %tid.x;
	mov.u32 	%r3, %ctaid.x;
	mov.u32 	%r4, %ntid.x;
	mad.lo.s32 	%r1, %r3, %r4, %r2;
	setp.gt.s32 	%p1, %r1, 16777215;
	@%p1 bra 	$L__BB9_2;
	cvta.to.global.u64 	%rd4, %rd1;
	cvta.to.global.u64 	%rd5, %rd2;
	cvta.to.global.u64 	%rd6, %rd3;
	mul.wide.s32 	%rd7, %r1, 8;
	add.s64 	%rd8, %rd4, %rd7;
	ld.global.f64 	%fd1, [%rd8];
	add.s64 	%rd9, %rd5, %rd7;
	ld.global.f64 	%fd2, [%rd9];
	add.f64 	%fd3, %fd1, %fd2;
	add.f64 	%fd4, %fd1, %fd3;
	add.f64 	%fd5, %fd2, %fd4;
	add.f64 	%fd6, %fd1, %fd5;
	add.f64 	%fd7, %fd2, %fd6;
	add.f64 	%fd8, %fd1, %fd7;
	add.f64 	%fd9, %fd2, %fd8;
	add.f64 	%fd10, %fd1, %fd9;
	add.f64 	%fd11, %fd2, %fd10;
	add.f64 	%fd12, %fd1, %fd11;
	add.f64 	%fd13, %fd2, %fd12;
	add.f64 	%fd14, %fd1, %fd13;
	add.f64 	%fd15, %fd2, %fd14;
	add.f64 	%fd16, %fd1, %fd15;
	add.f64 	%fd17, %fd2, %fd16;
	add.f64 	%fd18, %fd1, %fd17;
	add.f64 	%fd19, %fd2, %fd18;
	add.f64 	%fd20, %fd1, %fd19;
	add.f64 	%fd21, %fd2, %fd20;
	add.f64 	%fd22, %fd1, %fd21;
	add.f64 	%fd23, %fd2, %fd22;
	add.f64 	%fd24, %fd1, %fd23;
	add.f64 	%fd25, %fd2, %fd24;
	add.f64 	%fd26, %fd1, %fd25;
	add.f64 	%fd27, %fd2, %fd26;
	add.f64 	%fd28, %fd1, %fd27;
	add.f64 	%fd29, %fd2, %fd28;
	add.f64 	%fd30, %fd1, %fd29;
	add.f64 	%fd31, %fd2, %fd30;
	add.f64 	%fd32, %fd1, %fd31;
	add.f64 	%fd33, %fd2, %fd32;
	add.f64 	%fd34, %fd1, %fd33;
	add.f64 	%fd35, %fd2, %fd34;
	add.f64 	%fd36, %fd1, %fd35;
	add.f64 	%fd37, %fd2, %fd36;
	add.f64 	%fd38, %fd1, %fd37;
	add.f64 	%fd39, %fd2, %fd38;
	add.f64 	%fd40, %fd1, %fd39;
	add.s64 	%rd10, %rd6, %rd7;
	st.global.f64 	[%rd10], %fd40;
$L__BB9_2:
	ret;

}
	// .globl	_Z8funcEQ10PdS_S_
.visible .entry _Z8funcEQ10PdS_S_(
	.param .u64 .ptr .align 1 _Z8funcEQ10PdS_S__param_0,
	.param .u64 .ptr .align 1 _Z8funcEQ10PdS_S__param_1,
	.param .u64 .ptr .align 1 _Z8funcEQ10PdS_S__param_2
)
{
	.reg .pred 	%p<2>;
	.reg .b32 	%r<5>;
	.reg .b64 	%rd<11>;
	.reg .b64 	%fd<43>;

	ld.param.u64 	%rd1, [_Z8funcEQ10PdS_S__param_0];
	ld.param.u64 	%rd2, [_Z8funcEQ10PdS_S__param_1];
	ld.param.u64 	%rd3, [_Z8funcEQ10PdS_S__param_2];
	mov.u32 	%r2, %tid.x;
	mov.u32 	%r3, %ctaid.x;
	mov.u32 	%r4, %ntid.x;
	mad.lo.s32 	%r1, %r3, %r4, %r2;
	setp.gt.s32 	%p1, %r1, 16777215;
	@%p1 bra 	$L__BB10_2;
	cvta.to.global.u64 	%rd4, %rd1;
	cvta.to.global.u64 	%rd5, %rd2;
	cvta.to.global.u64 	%rd6, %rd3;
	mul.wide.s32 	%rd7, %r1, 8;
	add.s64 	%rd8, %rd4, %rd7;
	ld.global.f64 	%fd1, [%rd8];
	add.s64 	%rd9, %rd5, %rd7;
	ld.global.f64 	%fd2, [%rd9];
	add.f64 	%fd3, %fd1, %fd2;
	add.f64 	%fd4, %fd1, %fd3;
	add.f64 	%fd5, %fd2, %fd4;
	add.f64 	%fd6, %fd1, %fd5;
	add.f64 	%fd7, %fd2, %fd6;
	add.f64 	%fd8, %fd1, %fd7;
	add.f64 	%fd9, %fd2, %fd8;
	add.f64 	%fd10, %fd1, %fd9;
	add.f64 	%fd11, %fd2, %fd10;
	add.f64 	%fd12, %fd1, %fd11;
	add.f64 	%fd13, %fd2, %fd12;
	add.f64 	%fd14, %fd1, %fd13;
	add.f64 	%fd15, %fd2, %fd14;
	add.f64 	%fd16, %fd1, %fd15;
	add.f64 	%fd17, %fd2, %fd16;
	add.f64 	%fd18, %fd1, %fd17;
	add.f64 	%fd19, %fd2, %fd18;
	add.f64 	%fd20, %fd1, %fd19;
	add.f64 	%fd21, %fd2, %fd20;
	add.f64 	%fd22, %fd1, %fd21;
	add.f64 	%fd23, %fd2, %fd22;
	add.f64 	%fd24, %fd1, %fd23;
	add.f64 	%fd25, %fd2, %fd24;
	add.f64 	%fd26, %fd1, %fd25;
	add.f64 	%fd27, %fd2, %fd26;
	add.f64 	%fd28, %fd1, %fd27;
	add.f64 	%fd29, %fd2, %fd28;
	add.f64 	%fd30, %fd1, %fd29;
	add.f64 	%fd31, %fd2, %fd30;
	add.f64 	%fd32, %fd1, %fd31;
	add.f64 	%fd33, %fd2, %fd32;
	add.f64 	%fd34, %fd1, %fd33;
	add.f64 	%fd35, %fd2, %fd34;
	add.f64 	%fd36, %fd1, %fd35;
	add.f64 	%fd37, %fd2, %fd36;
	add.f64 	%fd38, %fd1, %fd37;
	add.f64 	%fd39, %fd2, %fd38;
	add.f64 	%fd40, %fd1, %fd39;
	add.f64 	%fd41, %fd2, %fd40;
	add.f64 	%fd42, %fd1, %fd41;
	add.s64 	%rd10, %rd6, %rd7;
	st.global.f64 	[%rd10], %fd42;
$L__BB10_2:
	ret;

}
	// .globl	_Z8funcEQ11PdS_S_
.visible .entry _Z8funcEQ11PdS_S_(
	.param .u64 .ptr .align 1 _Z8funcEQ11PdS_S__param_0,
	.param .u64 .ptr .align 1 _Z8funcEQ11PdS_S__param_1,
	.param .u64 .ptr .align 1 _Z8funcEQ11PdS_S__param_2
)
{
	.reg .pred 	%p<2>;
	.reg .b32 	%r<5>;
	.reg .b64 	%rd<11>;
	.reg .b64 	%fd<45>;

	ld.param.u64 	%rd1, [_Z8funcEQ11PdS_S__param_0];
	ld.param.u64 	%rd2, [_Z8funcEQ11PdS_S__param_1];
	ld.param.u64 	%rd3, [_Z8funcEQ11PdS_S__param_2];
	mov.u32 	%r2, %tid.x;
	mov.u32 	%r3, %ctaid.x;
	mov.u32 	%r4, %ntid.x;
	mad.lo.s32 	%r1, %r3, %r4, %r2;
	setp.gt.s32 	%p1, %r1, 16777215;
	@%p1 bra 	$L__BB11_2;
	cvta.to.global.u64 	%rd4, %rd1;
	cvta.to.global.u64 	%rd5, %rd2;
	cvta.to.global.u64 	%rd6, %rd3;
	mul.wide.s32 	%rd7, %r1, 8;
	add.s64 	%rd8, %rd4, %rd7;
	ld.global.f64 	%fd1, [%rd8];
	add.s64 	%rd9, %rd5, %rd7;
	ld.global.f64 	%fd2, [%rd9];
	add.f64 	%fd3, %fd1, %fd2;
	add.f64 	%fd4, %fd1, %fd3;
	add.f64 	%fd5, %fd2, %fd4;
	add.f64 	%fd6, %fd1, %fd5;
	add.f64 	%fd7, %fd2, %fd6;
	add.f64 	%fd8, %fd1, %fd7;
	add.f64 	%fd9, %fd2, %fd8;
	add.f64 	%fd10, %fd1, %fd9;
	add.f64 	%fd11, %fd2, %fd10;
	add.f64 	%fd12, %fd1, %fd11;
	add.f64 	%fd13, %fd2, %fd12;
	add.f64 	%fd14, %fd1, %fd13;
	add.f64 	%fd15, %fd2, %fd14;
	add.f64 	%fd16, %fd1, %fd15;
	add.f64 	%fd17, %fd2, %fd16;
	add.f64 	%fd18, %fd1, %fd17;
	add.f64 	%fd19, %fd2, %fd18;
	add.f64 	%fd20, %fd1, %fd19;
	add.f64 	%fd21, %fd2, %fd20;
	add.f64 	%fd22, %fd1, %fd21;
	add.f64 	%fd23, %fd2, %fd22;
	add.f64 	%fd24, %fd1, %fd23;
	add.f64 	%fd25, %fd2, %fd24;
	add.f64 	%fd26, %fd1, %fd25;
	add.f64 	%fd27, %fd2, %fd26;
	add.f64 	%fd28, %fd1, %fd27;
	add.f64 	%fd29, %fd2, %fd28;
	add.f64 	%fd30, %fd1, %fd29;
	add.f64 	%fd31, %fd2, %fd30;
	add.f64 	%fd32, %fd1, %fd31;
	add.f64 	%fd33, %fd2, %fd32;
	add.f64 	%fd34, %fd1, %fd33;
	add.f64 	%fd35, %fd2, %fd34;
	add.f64 	%fd36, %fd1, %fd35;
	add.f64 	%fd37, %fd2, %fd36;
	add.f64 	%fd38, %fd1, %fd37;
	add.f64 	%fd39, %fd2, %fd38;
	add.f64 	%fd40, %fd1, %fd39;
	add.f64 	%fd41, %fd2, %fd40;
	add.f64 	%fd42, %fd1, %fd41;
	add.f64 	%fd43, %fd2, %fd42;
	add.f64 	%fd44, %fd1, %fd43;
	add.s64 	%rd10, %rd6, %rd7;
	st.global.f64 	[%rd10], %fd44;
$L__BB11_2:
	ret;

}
	// .globl	_Z8funcEQ12PdS_S_
.visible .entry _Z8funcEQ12PdS_S_(
	.param .u64 .ptr .align 1 _Z8funcEQ12PdS_S__param_0,
	.param .u64 .ptr .align 1 _Z8funcEQ12PdS_S__param_1,
	.param .u64 .ptr .align 1 _Z8funcEQ12PdS_S__param_2
)
{
	.reg .pred 	%p<2>;
	.reg .b32 	%r<5>;
	.reg .b64 	%rd<11>;
	.reg .b64 	%fd<47>;

	ld.param.u64 	%rd1, [_Z8funcEQ12PdS_S__param_0];
	ld.param.u64 	%rd2, [_Z8funcEQ12PdS_S__param_1];
	ld.param.u64 	%rd3, [_Z8funcEQ12PdS_S__param_2];
	mov.u32 	%r2, %tid.x;
	mov.u32 	%r3, %ctaid.x;
	mov.u32 	%r4, %ntid.x;
	mad.lo.s32 	%r1, %r3, %r4, %r2;
	setp.gt.s32 	%p1, %r1, 16777215;
	@%p1 bra 	$L__BB12_2;
	cvta.to.global.u64 	%rd4, %rd1;
	cvta.to.global.u64 	%rd5, %rd2;
	cvta.to.global.u64 	%rd6, %rd3;
	mul.wide.s32 	%rd7, %r1, 8;
	add.s64 	%rd8, %rd4, %rd7;
	ld.global.f64 	%fd1, [%rd8];
	add.s64 	%rd9, %rd5, %rd7;
	ld.global.f64 	%fd2, [%rd9];
	add.f64 	%fd3, %fd1, %fd2;
	add.f64 	%fd4, %fd1, %fd3;
	add.f64 	%fd5, %fd2, %fd4;
	add.f64 	%fd6, %fd1, %fd5;
	add.f64 	%fd7, %fd2, %fd6;
	add.f64 	%fd8, %fd1, %fd7;
	add.f64 	%fd9, %fd2, %fd8;
	add.f64 	%fd10, %fd1, %fd9;
	add.f64 	%fd11, %fd2, %fd10;
	add.f64 	%fd12, %fd1, %fd11;
	add.f64 	%fd13, %fd2, %fd12;
	add.f64 	%fd14, %fd1, %fd13;
	add.f64 	%fd15, %fd2, %fd14;
	add.f64 	%fd16, %fd1, %fd15;
	add.f64 	%fd17, %fd2, %fd16;
	add.f64 	%fd18, %fd1, %fd17;
	add.f64 	%fd19, %fd2, %fd18;
	add.f64 	%fd20, %fd1, %fd19;
	add.f64 	%fd21, %fd2, %fd20;
	add.f64 	%fd22, %fd1, %fd21;
	add.f64 	%fd23, %fd2, %fd22;
	add.f64 	%fd24, %fd1, %fd23;
	add.f64 	%fd25, %fd2, %fd24;
	add.f64 	%fd26, %fd1, %fd25;
	add.f64 	%fd27, %fd2, %fd26;
	add.f64 	%fd28, %fd1, %fd27;
	add.f64 	%fd29, %fd2, %fd28;
	add.f64 	%fd30, %fd1, %fd29;
	add.f64 	%fd31, %fd2, %fd30;
	add.f64 	%fd32, %fd1, %fd31;
	add.f64 	%fd33, %fd2, %fd32;
	add.f64 	%fd34, %fd1, %fd33;
	add.f64 	%fd35, %fd2, %fd34;
	add.f64 	%fd36, %fd1, %fd35;
	add.f64 	%fd37, %fd2, %fd36;
	add.f64 	%fd38, %fd1, %fd37;
	add.f64 	%fd39, %fd2, %fd38;
	add.f64 	%fd40, %fd1, %fd39;
	add.f64 	%fd41, %fd2, %fd40;
	add.f64 	%fd42, %fd1, %fd41;
	add.f64 	%fd43, %fd2, %fd42;
	add.f64 	%fd44, %fd1, %fd43;
	add.f64 	%fd45, %fd2, %fd44;
	add.f64 	%fd46, %fd1, %fd45;
	add.s64 	%rd10, %rd6, %rd7;
	st.global.f64 	[%rd10], %fd46;
$L__BB12_2:
	ret;

}
	// .globl	_Z8funcEQ13PdS_S_
.visible .entry _Z8funcEQ13PdS_S_(
	.param .u64 .ptr .align 1 _Z8funcEQ13PdS_S__param_0,
	.param .u64 .ptr .align 1 _Z8funcEQ13PdS_S__param_1,
	.param .u64 .ptr .align 1 _Z8funcEQ13PdS_S__param_2
)
{
	.reg .pred 	%p<2>;
	.reg .b32 	%r<5>;
	.reg .b64 	%rd<11>;
	.reg .b64 	%fd<49>;

	ld.param.u64 	%rd1, [_Z8funcEQ13PdS_S__param_0];
	ld.param.u64 	%rd2, [_Z8funcEQ13PdS_S__param_1];
	ld.param.u64 	%rd3, [_Z8funcEQ13PdS_S__param_2];
	mov.u32 	%r2, %tid.x;
	mov.u32 	%r3, %ctaid.x;
	mov.u32 	%r4, %ntid.x;
	mad.lo.s32 	%r1, %r3, %r4, %r2;
	setp.gt.s32 	%p1, %r1, 16777215;
	@%p1 bra 	$L__BB13_2;
	cvta.to.global.u64 	%rd4, %rd1;
	cvta.to.global.u64 	%rd5, %rd2;
	cvta.to.global.u64 	%rd6, %rd3;
	mul.wide.s32 	%rd7, %r1, 8;
	add.s64 	%rd8, %rd4, %rd7;
	ld.global.f64 	%fd1, [%rd8];
	add.s64 	%rd9, %rd5, %rd7;
	ld.global.f64 	%fd2, [%rd9];
	add.f64 	%fd3, %fd1, %fd2;
	add.f64 	%fd4, %fd1, %fd3;
	add.f64 	%fd5, %fd2, %fd4;
	add.f64 	%fd6, %fd1, %fd5;
	add.f64 	%fd7, %fd2, %fd6;
	add.f64 	%fd8, %fd1, %fd7;
	add.f64 	%fd9, %fd2, %fd8;
	add.f64 	%fd10, %fd1, %fd9;
	add.f64 	%fd11, %fd2, %fd10;
	add.f64 	%fd12, %fd1, %fd11;
	add.f64 	%fd13, %fd2, %fd12;
	add.f64 	%fd14, %fd1, %fd13;
	add.f64 	%fd15, %fd2, %fd14;
	add.f64 	%fd16, %fd1, %fd15;
	add.f64 	%fd17, %fd2, %fd16;
	add.f64 	%fd18, %fd1, %fd17;
	add.f64 	%fd19, %fd2, %fd18;
	add.f64 	%fd20, %fd1, %fd19;
	add.f64 	%fd21, %fd2, %fd20;
	add.f64 	%fd22, %fd1, %fd21;
	add.f64 	%fd23, %fd2, %fd22;
	add.f64 	%fd24, %fd1, %fd23;
	add.f64 	%fd25, %fd2, %fd24;
	add.f64 	%fd26, %fd1, %fd25;
	add.f64 	%fd27, %fd2, %fd26;
	add.f64 	%fd28, %fd1, %fd27;
	add.f64 	%fd29, %fd2, %fd28;
	add.f64 	%fd30, %fd1, %fd29;
	add.f64 	%fd31, %fd2, %fd30;
	add.f64 	%fd32, %fd1, %fd31;
	add.f64 	%fd33, %fd2, %fd32;
	add.f64 	%fd34, %fd1, %fd33;
	add.f64 	%fd35, %fd2, %fd34;
	add.f64 	%fd36, %fd1, %fd35;
	add.f64 	%fd37, %fd2, %fd36;
	add.f64 	%fd38, %fd1, %fd37;
	add.f64 	%fd39, %fd2, %fd38;
	add.f64 	%fd40, %fd1, %fd39;
	add.f64 	%fd41, %fd2, %fd40;
	add.f64 	%fd42, %fd1, %fd41;
	add.f64 	%fd43, %fd2, %fd42;
	add.f64 	%fd44, %fd1, %fd43;
	add.f64 	%fd45, %fd2, %fd44;
	add.f64 	%fd46, %fd1, %fd45;
	add.f64 	%fd47, %fd2, %fd46;
	add.f64 	%fd48, %fd1, %fd47;
	add.s64 	%rd10, %rd6, %rd7;
	st.global.f64 	[%rd10], %fd48;
$L__BB13_2:
	ret;

}
	// .globl	_Z8funcEQ14PdS_S_
.visible .entry _Z8funcEQ14PdS_S_(
	.param .u64 .ptr .align 1 _Z8funcEQ14PdS_S__param_0,
	.param .u64 .ptr .align 1 _Z8funcEQ14PdS_S__param_1,
	.param .u64 .ptr .align 1 _Z8funcEQ14PdS_S__param_2
)
{
	.reg .pred 	%p<2>;
	.reg .b32 	%r<5>;
	.reg .b64 	%rd<11>;
	.reg .b64 	%fd<51>;

	ld.param.u64 	%rd1, [_Z8funcEQ14PdS_S__param_0];
	ld.param.u64 	%rd2, [_Z8funcEQ14PdS_S__param_1];
	ld.param.u64 	%rd3, [_Z8funcEQ14PdS_S__param_2];
	mov.u32 	%r2, %tid.x;
	mov.u32 	%r3, %ctaid.x;
	mov.u32 	%r4, %ntid.x;
	mad.lo.s32 	%r1, %r3, %r4, %r2;
	setp.gt.s32 	%p1, %r1, 16777215;
	@%p1 bra 	$L__BB14_2;
	cvta.to.global.u64 	%rd4, %rd1;
	cvta.to.global.u64 	%rd5, %rd2;
	cvta.to.global.u64 	%rd6, %rd3;
	mul.wide.s32 	%rd7, %r1, 8;
	add.s64 	%rd8, %rd4, %rd7;
	ld.global.f64 	%fd1, [%rd8];
	add.s64 	%rd9, %rd5, %rd7;
	ld.global.f64 	%fd2, [%rd9];
	add.f64 	%fd3, %fd1, %fd2;
	add.f64 	%fd4, %fd1, %fd3;
	add.f64 	%fd5, %fd2, %fd4;
	add.f64 	%fd6, %fd1, %fd5;
	add.f64 	%fd7, %fd2, %fd6;
	add.f64 	%fd8, %fd1, %fd7;
	add.f64 	%fd9, %fd2, %fd8;
	add.f64 	%fd10, %fd1, %fd9;
	add.f64 	%fd11, %fd2, %fd10;
	add.f64 	%fd12, %fd1, %fd11;
	add.f64 	%fd13, %fd2, %fd12;
	add.f64 	%fd14, %fd1, %fd13;
	add.f64 	%fd15, %fd2, %fd14;
	add.f64 	%fd16, %fd1, %fd15;
	add.f64 	%fd17, %fd2, %fd16;
	add.f64 	%fd18, %fd1, %fd17;
	add.f64 	%fd19, %fd2, %fd18;
	add.f64 	%fd20, %fd1, %fd19;
	add.f64 	%fd21, %fd2, %fd20;
	add.f64 	%fd22, %fd1, %fd21;
	add.f64 	%fd23, %fd2, %fd22;
	add.f64 	%fd24, %fd1, %fd23;
	add.f64 	%fd25, %fd2, %fd24;
	add.f64 	%fd26, %fd1, %fd25;
	add.f64 	%fd27, %fd2, %fd26;
	add.f64 	%fd28, %fd1, %fd27;
	add.f64 	%fd29, %fd2, %fd28;
	add.f64 	%fd30, %fd1, %fd29;
	add.f64 	%fd31, %fd2, %fd30;
	add.f64 	%fd32, %fd1, %fd31;
	add.f64 	%fd33, %fd2, %fd32;
	add.f64 	%fd34, %fd1, %fd33;
	add.f64 	%fd35, %fd2, %fd34;
	add.f64 	%fd36, %fd1, %fd35;
	add.f64 	%fd37, %fd2, %fd36;
	add.f64 	%fd38, %fd1, %fd37;
	add.f64 	%fd39, %fd2, %fd38;
	add.f64 	%fd40, %fd1, %fd39;
	add.f64 	%fd41, %fd2, %fd40;
	add.f64 	%fd42, %fd1, %fd41;
	add.f64 	%fd43, %fd2, %fd42;
	add.f64 	%fd44, %fd1, %fd43;
	add.f64 	%fd45, %fd2, %fd44;
	add.f64 	%fd46, %fd1, %fd45;
	add.f64 	%fd47, %fd2, %fd46;
	add.f64 	%fd48, %fd1, %fd47;
	add.f64 	%fd49, %fd2, %fd48;
	add.f64 	%fd50, %fd1, %fd49;
	add.s64 	%rd10, %rd6, %rd7;
	st.global.f64 	[%rd10], %fd50;
$L__BB14_2:
	ret;

}
	// .globl	_Z8funcEQ15PdS_S_
.visible .entry _Z8funcEQ15PdS_S_(
	.param .u64 .ptr .align 1 _Z8funcEQ15PdS_S__param_0,
	.param .u64 .ptr .align 1 _Z8funcEQ15PdS_S__param_1,
	.param .u64 .ptr .align 1 _Z8funcEQ15PdS_S__param_2
)
{
	.reg .pred 	%p<2>;
	.reg .b32 	%r<5>;
	.reg .b64 	%rd<11>;
	.reg .b64 	%fd<53>;

	ld.param.u64 	%rd1, [_Z8funcEQ15PdS_S__param_0];
	ld.param.u64 	%rd2, [_Z8funcEQ15PdS_S__param_1];
	ld.param.u64 	%rd3, [_Z8funcEQ15PdS_S__param_2];
	mov.u32 	%r2, %tid.x;
	mov.u32 	%r3, %ctaid.x;
	mov.u32 	%r4, %ntid.x;
	mad.lo.s32 	%r1, %r3, %r4, %r2;
	setp.gt.s32 	%p1, %r1, 16777215;
	@%p1 bra 	$L__BB15_2;
	cvta.to.global.u64 	%rd4, %rd1;
	cvta.to.global.u64 	%rd5, %rd2;
	cvta.to.global.u64 	%rd6, %rd3;
	mul.wide.s32 	%rd7, %r1, 8;
	add.s64 	%rd8, %rd4, %rd7;
	ld.global.f64 	%fd1, [%rd8];
	add.s64 	%rd9, %rd5, %rd7;
	ld.global.f64 	%fd2, [%rd9];
	add.f64 	%fd3, %fd1, %fd2;
	add.f64 	%fd4, %fd1, %fd3;
	add.f64 	%fd5, %fd2, %fd4;
	add.f64 	%fd6, %fd1, %fd5;
	add.f64 	%fd7, %fd2, %fd6;
	add.f64 	%fd8, %fd1, %fd7;
	add.f64 	%fd9, %fd2, %fd8;
	add.f64 	%fd10, %fd1, %fd9;
	add.f64 	%fd11, %fd2, %fd10;
	add.f64 	%fd12, %fd1, %fd11;
	add.f64 	%fd13, %fd2, %fd12;
	add.f64 	%fd14, %fd1, %fd13;
	add.f64 	%fd15, %fd2, %fd14;
	add.f64 	%fd16, %fd1, %fd15;
	add.f64 	%fd17, %fd2, %fd16;
	add.f64 	%fd18, %fd1, %fd17;
	add.f64 	%fd19, %fd2, %fd18;
	add.f64 	%fd20, %fd1, %fd19;
	add.f64 	%fd21, %fd2, %fd20;
	add.f64 	%fd22, %fd1, %fd21;
	add.f64 	%fd23, %fd2, %fd22;
	add.f64 	%fd24, %fd1, %fd23;
	add.f64 	%fd25, %fd2, %fd24;
	add.f64 	%fd26, %fd1, %fd25;
	add.f64 	%fd27, %fd2, %fd26;
	add.f64 	%fd28, %fd1, %fd27;
	add.f64 	%fd29, %fd2, %fd28;
	add.f64 	%fd30, %fd1, %fd29;
	add.f64 	%fd31, %fd2, %fd30;
	add.f64 	%fd32, %fd1, %fd31;
	add.f64 	%fd33, %fd2, %fd32;
	add.f64 	%fd34, %fd1, %fd33;
	add.f64 	%fd35, %fd2, %fd34;
	add.f64 	%fd36, %fd1, %fd35;
	add.f64 	%fd37, %fd2, %fd36;
	add.f64 	%fd38, %fd1, %fd37;
	add.f64 	%fd39, %fd2, %fd38;
	add.f64 	%fd40, %fd1, %fd39;
	add.f64 	%fd41, %fd2, %fd40;
	add.f64 	%fd42, %fd1, %fd41;
	add.f64 	%fd43, %fd2, %fd42;
	add.f64 	%fd44, %fd1, %fd43;
	add.f64 	%fd45, %fd2, %fd44;
	add.f64 	%fd46, %fd1, %fd45;
	add.f64 	%fd47, %fd2, %fd46;
	add.f64 	%fd48, %fd1, %fd47;
	add.f64 	%fd49, %fd2, %fd48;
	add.f64 	%fd50, %fd1, %fd49;
	add.f64 	%fd51, %fd2, %fd50;
	add.f64 	%fd52, %fd1, %fd51;
	add.s64 	%rd10, %rd6, %rd7;
	st.global.f64 	[%rd10], %fd52;
$L__BB15_2:
	ret;

}
	// .globl	_Z8funcEQ16PdS_S_
.visible .entry _Z8funcEQ16PdS_S_(
	.param .u64 .ptr .align 1 _Z8funcEQ16PdS_S__param_0,
	.param .u64 .ptr .align 1 _Z8funcEQ16PdS_S__param_1,
	.param .u64 .ptr .align 1 _Z8funcEQ16PdS_S__param_2
)
{
	.reg .pred 	%p<2>;
	.reg .b32 	%r<5>;
	.reg .b64 	%rd<11>;
	.reg .b64 	%fd<55>;

	ld.param.u64 	%rd1, [_Z8funcEQ16PdS_S__param_0];
	ld.param.u64 	%rd2, [_Z8funcEQ16PdS_S__param_1];
	ld.param.u64 	%rd3, [_Z8funcEQ16PdS_S__param_2];
	mov.u32 	%r2, %tid.x;
	mov.u32 	%r3, %ctaid.x;
	mov.u32 	%r4, %ntid.x;
	mad.lo.s32 	%r1, %r3, %r4, %r2;
	setp.gt.s32 	%p1, %r1, 16777215;
	@%p1 bra 	$L__BB16_2;
	cvta.to.global.u64 	%rd4, %rd1;
	cvta.to.global.u64 	%rd5, %rd2;
	cvta.to.global.u64 	%rd6, %rd3;
	mul.wide.s32 	%rd7, %r1, 8;
	add.s64 	%rd8, %rd4, %rd7;
	ld.global.f64 	%fd1, [%rd8];
	add.s64 	%rd9, %rd5, %rd7;
	ld.global.f64 	%fd2, [%rd9];
	add.f64 	%fd3, %fd1, %fd2;
	add.f64 	%fd4, %fd1, %fd3;
	add.f64 	%fd5, %fd2, %fd4;
	add.f64 	%fd6, %fd1, %fd5;
	add.f64 	%fd7, %fd2, %fd6;
	add.f64 	%fd8, %fd1, %fd7;
	add.f64 	%fd9, %fd2, %fd8;
	add.f64 	%fd10, %fd1, %fd9;
	add.f64 	%fd11, %fd2, %fd10;
	add.f64 	%fd12, %fd1, %fd11;
	add.f64 	%fd13, %fd2, %fd12;
	add.f64 	%fd14, %fd1, %fd13;
	add.f64 	%fd15, %fd2, %fd14;
	add.f64 	%fd16, %fd1, %fd15;
	add.f64 	%fd17, %fd2, %fd16;
	add.f64 	%fd18, %fd1, %fd17;
	add.f64 	%fd19, %fd2, %fd18;
	add.f64 	%fd20, %fd1, %fd19;
	add.f64 	%fd21, %fd2, %fd20;
	add.f64 	%fd22, %fd1, %fd21;
	add.f64 	%fd23, %fd2, %fd22;
	add.f64 	%fd24, %fd1, %fd23;
	add.f64 	%fd25, %fd2, %fd24;
	add.f64 	%fd26, %fd1, %fd25;
	add.f64 	%fd27, %fd2, %fd26;
	add.f64 	%fd28, %fd1, %fd27;
	add.f64 	%fd29, %fd2, %fd28;
	add.f64 	%fd30, %fd1, %fd29;
	add.f64 	%fd31, %fd2, %fd30;
	add.f64 	%fd32, %fd1, %fd31;
	add.f64 	%fd33, %fd2, %fd32;
	add.f64 	%fd34, %fd1, %fd33;
	add.f64 	%fd35, %fd2, %fd34;
	add.f64 	%fd36, %fd1, %fd35;
	add.f64 	%fd37, %fd2, %fd36;
	add.f64 	%fd38, %fd1, %fd37;
	add.f64 	%fd39, %fd2, %fd38;
	add.f64 	%fd40, %fd1, %fd39;
	add.f64 	%fd41, %fd2, %fd40;
	add.f64 	%fd42, %fd1, %fd41;
	add.f64 	%fd43, %fd2, %fd42;
	add.f64 	%fd44, %fd1, %fd43;
	add.f64 	%fd45, %fd2, %fd44;
	add.f64 	%fd46, %fd1, %fd45;
	add.f64 	%fd47, %fd2, %fd46;
	add.f64 	%fd48, %fd1, %fd47;
	add.f64 	%fd49, %fd2, %fd48;
	add.f64 	%fd50, %fd1, %fd49;
	add.f64 	%fd51, %fd2, %fd50;
	add.f64 	%fd52, %fd1, %fd51;
	add.f64 	%fd53, %fd2, %fd52;
	add.f64 	%fd54, %fd1, %fd53;
	add.s64 	%rd10, %rd6, %rd7;
	st.global.f64 	[%rd10], %fd54;
$L__BB16_2:
	ret;

}
	// .globl	_Z8funcEQ17PdS_S_
.visible .entry _Z8funcEQ17PdS_S_(
	.param .u64 .ptr .align 1 _Z8funcEQ17PdS_S__param_0,
	.param .u64 .ptr .align 1 _Z8funcEQ17PdS_S__param_1,
	.param .u64 .ptr .align 1 _Z8funcEQ17PdS_S__param_2
)
{
	.reg .pred 	%p<2>;
	.reg .b32 	%r<5>;
	.reg .b64 	%rd<11>;
	.reg .b64 	%fd<57>;

	ld.param.u64 	%rd1, [_Z8funcEQ17PdS_S__param_0];
	ld.param.u64 	%rd2, [_Z8funcEQ17PdS_S__param_1];
	ld.param.u64 	%rd3, [_Z8funcEQ17PdS_S__param_2];
	mov.u32 	%r2, %tid.x;
	mov.u32 	%r3, %ctaid.x;
	mov.u32 	%r4, %ntid.x;
	mad.lo.s32 	%r1, %r3, %r4, %r2;
	setp.gt.s32 	%p1, %r1, 16777215;
	@%p1 bra 	$L__BB17_2;
	cvta.to.global.u64 	%rd4, %rd1;
	cvta.to.global.u64 	%rd5, %rd2;
	cvta.to.global.u64 	%rd6, %rd3;
	mul.wide.s32 	%rd7, %r1, 8;
	add.s64 	%rd8, %rd4, %rd7;
	ld.global.f64 	%fd1, [%rd8];
	add.s64 	%rd9, %rd5, %rd7;
	ld.global.f64 	%fd2, [%rd9];
	add.f64 	%fd3, %fd1, %fd2;
	add.f64 	%fd4, %fd1, %fd3;
	add.f64 	%fd5, %fd2, %fd4;
	add.f64 	%fd6, %fd1, %fd5;
	add.f64 	%fd7, %fd2, %fd6;
	add.f64 	%fd8, %fd1, %fd7;
	add.f64 	%fd9, %fd2, %fd8;
	add.f64 	%fd10, %fd1, %fd9;
	add.f64 	%fd11, %fd2, %fd10;
	add.f64 	%fd12, %fd1, %fd11;
	add.f64 	%fd13, %fd2, %fd12;
	add.f64 	%fd14, %fd1, %fd13;
	add.f64 	%fd15, %fd2, %fd14;
	add.f64 	%fd16, %fd1, %fd15;
	add.f64 	%fd17, %fd2, %fd16;
	add.f64 	%fd18, %fd1, %fd17;
	add.f64 	%fd19, %fd2, %fd18;
	add.f64 	%fd20, %fd1, %fd19;
	add.f64 	%fd21, %fd2, %fd20;
	add.f64 	%fd22, %fd1, %fd21;
	add.f64 	%fd23, %fd2, %fd22;
	add.f64 	%fd24, %fd1, %fd23;
	add.f64 	%fd25, %fd2, %fd24;
	add.f64 	%fd26, %fd1, %fd25;
	add.f64 	%fd27, %fd2, %fd26;
	add.f64 	%fd28, %fd1, %fd27;
	add.f64 	%fd29, %fd2, %fd28;
	add.f64 	%fd30, %fd1, %fd29;
	add.f64 	%fd31, %fd2, %fd30;
	add.f64 	%fd32, %fd1, %fd31;
	add.f64 	%fd33, %fd2, %fd32;
	add.f64 	%fd34, %fd1, %fd33;
	add.f64 	%fd35, %fd2, %fd34;
	add.f64 	%fd36, %fd1, %fd35;
	add.f64 	%fd37, %fd2, %fd36;
	add.f64 	%fd38, %fd1, %fd37;
	add.f64 	%fd39, %fd2, %fd38;
	add.f64 	%fd40, %fd1, %fd39;
	add.f64 	%fd41, %fd2, %fd40;
	add.f64 	%fd42, %fd1, %fd41;
	add.f64 	%fd43, %fd2, %fd42;
	add.f64 	%fd44, %fd1, %fd43;
	add.f64 	%fd45, %fd2, %fd44;
	add.f64 	%fd46, %fd1, %fd45;
	add.f64 	%fd47, %fd2, %fd46;
	add.f64 	%fd48, %fd1, %fd47;
	add.f64 	%fd49, %fd2, %fd48;
	add.f64 	%fd50, %fd1, %fd49;
	add.f64 	%fd51, %fd2, %fd50;
	add.f64 	%fd52, %fd1, %fd51;
	add.f64 	%fd53, %fd2, %fd52;
	add.f64 	%fd54, %fd1, %fd53;
	add.f64 	%fd55, %fd2, %fd54;
	add.f64 	%fd56, %fd1, %fd55;
	add.s64 	%rd10, %rd6, %rd7;
	st.global.f64 	[%rd10], %fd56;
$L__BB17_2:
	ret;

}
	// .globl	_Z8funcEQ18PdS_S_
.visible .entry _Z8funcEQ18PdS_S_(
	.param .u64 .ptr .align 1 _Z8funcEQ18PdS_S__param_0,
	.param .u64 .ptr .align 1 _Z8funcEQ18PdS_S__param_1,
	.param .u64 .ptr .align 1 _Z8funcEQ18PdS_S__param_2
)
{
	.reg .pred 	%p<2>;
	.reg .b32 	%r<5>;
	.reg .b64 	%rd<11>;
	.reg .b64 	%fd<59>;

	ld.param.u64 	%rd1, [_Z8funcEQ18PdS_S__param_0];
	ld.param.u64 	%rd2, [_Z8funcEQ18PdS_S__param_1];
	ld.param.u64 	%rd3, [_Z8funcEQ18PdS_S__param_2];
	mov.u32 	%r2, %tid.x;
	mov.u32 	%r3, %ctaid.x;
	mov.u32 	%r4, %ntid.x;
	mad.lo.s32 	%r1, %r3, %r4, %r2;
	setp.gt.s32 	%p1, %r1, 16777215;
	@%p1 bra 	$L__BB18_2;
	cvta.to.global.u64 	%rd4, %rd1;
	cvta.to.global.u64 	%rd5, %rd2;
	cvta.to.global.u64 	%rd6, %rd3;
	mul.wide.s32 	%rd7, %r1, 8;
	add.s64 	%rd8, %rd4, %rd7;
	ld.global.f64 	%fd1, [%rd8];
	add.s64 	%rd9, %rd5, %rd7;
	ld.global.f64 	%fd2, [%rd9];
	add.f64 	%fd3, %fd1, %fd2;
	add.f64 	%fd4, %fd1, %fd3;
	add.f64 	%fd5, %fd2, %fd4;
	add.f64 	%fd6, %fd1, %fd5;
	add.f64 	%fd7, %fd2, %fd6;
	add.f64 	%fd8, %fd1, %fd7;
	add.f64 	%fd9, %fd2, %fd8;
	add.f64 	%fd10, %fd1, %fd9;
	add.f64 	%fd11, %fd2, %fd10;
	add.f64 	%fd12, %fd1, %fd11;
	add.f64 	%fd13, %fd2, %fd12;
	add.f64 	%fd14, %fd1, %fd13;
	add.f64 	%fd15, %fd2, %fd14;
	add.f64 	%fd16, %fd1, %fd15;
	add.f64 	%fd17, %fd2, %fd16;
	add.f64 	%fd18, %fd1, %fd17;
	add.f64 	%fd19, %fd2, %fd18;
	add.f64 	%fd20, %fd1, %fd19;
	add.f64 	%fd21, %fd2, %fd20;
	add.f64 	%fd22, %fd1, %fd21;
	add.f64 	%fd23, %fd2, %fd22;
	add.f64 	%fd24, %fd1, %fd23;
	add.f64 	%fd25, %fd2, %fd24;
	add.f64 	%fd26, %fd1, %fd25;
	add.f64 	%fd27, %fd2, %fd26;
	add.f64 	%fd28, %fd1, %fd27;
	add.f64 	%fd29, %fd2, %fd28;
	add.f64 	%fd30, %fd1, %fd29;
	add.f64 	%fd31, %fd2, %fd30;
	add.f64 	%fd32, %fd1, %fd31;
	add.f64 	%fd33, %fd2, %fd32;
	add.f64 	%fd34, %fd1, %fd33;
	add.f64 	%fd35, %fd2, %fd34;
	add.f64 	%fd36, %fd1, %fd35;
	add.f64 	%fd37, %fd2, %fd36;
	add.f64 	%fd38, %fd1, %fd37;
	add.f64 	%fd39, %fd2, %fd38;
	add.f64 	%fd40, %fd1, %fd39;
	add.f64 	%fd41, %fd2, %fd40;
	add.f64 	%fd42, %fd1, %fd41;
	add.f64 	%fd43, %fd2, %fd42;
	add.f64 	%fd44, %fd1, %fd43;
	add.f64 	%fd45, %fd2, %fd44;
	add.f64 	%fd46, %fd1, %fd45;
	add.f64 	%fd47, %fd2, %fd46;
	add.f64 	%fd48, %fd1, %fd47;
	add.f64 	%fd49, %fd2, %fd48;
	add.f64 	%fd50, %fd1, %fd49;
	add.f64 	%fd51, %fd2, %fd50;
	add.f64 	%fd52, %fd1, %fd51;
	add.f64 	%fd53, %fd2, %fd52;
	add.f64 	%fd54, %fd1, %fd53;
	add.f64 	%fd55, %fd2, %fd54;
	add.f64 	%fd56, %fd1, %fd55;
	add.f64 	%fd57, %fd2, %fd56;
	add.f64 	%fd58, %fd1, %fd57;
	add.s64 	%rd10, %rd6, %rd7;
	st.global.f64 	[%rd10], %fd58;
$L__BB18_2:
	ret;

}
	// .globl	_Z8funcEQ19PdS_S_
.visible .entry _Z8funcEQ19PdS_S_(
	.param .u64 .ptr .align 1 _Z8funcEQ19PdS_S__param_0,
	.param .u64 .ptr .align 1 _Z8funcEQ19PdS_S__param_1,
	.param .u64 .ptr .align 1 _Z8funcEQ19PdS_S__param_2
)
{
	.reg .pred 	%p<2>;
	.reg .b32 	%r<5>;
	.reg .b64 	%rd<11>;
	.reg .b64 	%fd<61>;

	ld.param.u64 	%rd1, [_Z8funcEQ19PdS_S__param_0];
	ld.param.u64 	%rd2, [_Z8funcEQ19PdS_S__param_1];
	ld.param.u64 	%rd3, [_Z8funcEQ19PdS_S__param_2];
	mov.u32 	%r2, %tid.x;
	mov.u32 	%r3, %ctaid.x;
	mov.u32 	%r4, %ntid.x;
	mad.lo.s32 	%r1, %r3, %r4, %r2;
	setp.gt.s32 	%p1, %r1, 16777215;
	@%p1 bra 	$L__BB19_2;
	cvta.to.global.u64 	%rd4, %rd1;
	cvta.to.global.u64 	%rd5, %rd2;
	cvta.to.global.u64 	%rd6, %rd3;
	mul.wide.s32 	%rd7, %r1, 8;
	add.s64 	%rd8, %rd4, %rd7;
	ld.global.f64 	%fd1, [%rd8];
	add.s64 	%rd9, %rd5, %rd7;
	ld.global.f64 	%fd2, [%rd9];
	add.f64 	%fd3, %fd1, %fd2;
	add.f64 	%fd4, %fd1, %fd3;
	add.f64 	%fd5, %fd2, %fd4;
	add.f64 	%fd6, %fd1, %fd5;
	add.f64 	%fd7, %fd2, %fd6;
	add.f64 	%fd8, %fd1, %fd7;
	add.f64 	%fd9, %fd2, %fd8;
	add.f64 	%fd10, %fd1, %fd9;
	add.f64 	%fd11, %fd2, %fd10;
	add.f64 	%fd12, %fd1, %fd11;
	add.f64 	%fd13, %fd2, %fd12;
	add.f64 	%fd14, %fd1, %fd13;
	add.f64 	%fd15, %fd2, %fd14;
	add.f64 	%fd16, %fd1, %fd15;
	add.f64 	%fd17, %fd2, %fd16;
	add.f64 	%fd18, %fd1, %fd17;
	add.f64 	%fd19, %fd2, %fd18;
	add.f64 	%fd20, %fd1, %fd19;
	add.f64 	%fd21, %fd2, %fd20;
	add.f64 	%fd22, %fd1, %fd21;
	add.f64 	%fd23, %fd2, %fd22;
	add.f64 	%fd24, %fd1, %fd23;
	add.f64 	%fd25, %fd2, %fd24;
	add.f64 	%fd26, %fd1, %fd25;
	add.f64 	%fd27, %fd2, %fd26;
	add.f64 	%fd28, %fd1, %fd27;
	add.f64 	%fd29, %fd2, %fd28;
	add.f64 	%fd30, %fd1, %fd29;
	add.f64 	%fd31, %fd2, %fd30;
	add.f64 	%fd32, %fd1, %fd31;
	add.f64 	%fd33, %fd2, %fd32;
	add.f64 	%fd34, %fd1, %fd33;
	add.f64 	%fd35, %fd2, %fd34;
	add.f64 	%fd36, %fd1, %fd35;
	add.f64 	%fd37, %fd2, %fd36;
	add.f64 	%fd38, %fd1, %fd37;
	add.f64 	%fd39, %fd2, %fd38;
	add.f64 	%fd40, %fd1, %fd39;
	add.f64 	%fd41, %fd2, %fd40;
	add.f64 	%fd42, %fd1, %fd41;
	add.f64 	%fd43, %fd2, %fd42;
	add.f64 	%fd44, %fd1, %fd43;
	add.f64 	%fd45, %fd2, %fd44;
	add.f64 	%fd46, %fd1, %fd45;
	add.f64 	%fd47, %fd2, %fd46;
	add.f64 	%fd48, %fd1, %fd47;
	add.f64 	%fd49, %fd2, %fd48;
	add.f64 	%fd50, %fd1, %fd49;
	add.f64 	%fd51, %fd2, %fd50;
	add.f64 	%fd52, %fd1, %fd51;
	add.f64 	%fd53, %fd2, %fd52;
	add.f64 	%fd54, %fd1, %fd53;
	add.f64 	%fd55, %fd2, %fd54;
	add.f64 	%fd56, %fd1, %fd55;
	add.f64 	%fd57, %fd2, %fd56;
	add.f64 	%fd58, %fd1, %fd57;
	add.f64 	%fd59, %fd2, %fd58;
	add.f64 	%fd60, %fd1, %fd59;
	add.s64 	%rd10, %rd6, %rd7;
	st.global.f64 	[%rd10], %fd60;
$L__BB19_2:
	ret;

}
	// .globl	_Z8funcEQ20PdS_S_
.visible .entry _Z8funcEQ20PdS_S_(
	.param .u64 .ptr .align 1 _Z8funcEQ20PdS_S__param_0,
	.param .u64 .ptr .align 1 _Z8funcEQ20PdS_S__param_1,
	.param .u64 .ptr .align 1 _Z8funcEQ20PdS_S__param_2
)
{
	.reg .pred 	%p<2>;
	.reg .b32 	%r<5>;
	.reg .b64 	%rd<11>;
	.reg .b64 	%fd<63>;

	ld.param.u64 	%rd1, [_Z8funcEQ20PdS_S__param_0];
	ld.param.u64 	%rd2, [_Z8funcEQ20PdS_S__param_1];
	ld.param.u64 	%rd3, [_Z8funcEQ20PdS_S__param_2];
	mov.u32 	%r2, %tid.x;
	mov.u32 	%r3, %ctaid.x;
	mov.u32 	%r4, %ntid.x;
	mad.lo.s32 	%r1, %r3, %r4, %r2;
	setp.gt.s32 	%p1, %r1, 16777215;
	@%p1 bra 	$L__BB20_2;
	cvta.to.global.u64 	%rd4, %rd1;
	cvta.to.global.u64 	%rd5, %rd2;
	cvta.to.global.u64 	%rd6, %rd3;
	mul.wide.s32 	%rd7, %r1, 8;
	add.s64 	%rd8, %rd4, %rd7;
	ld.global.f64 	%fd1, [%rd8];
	add.s64 	%rd9, %rd5, %rd7;
	ld.global.f64 	%fd2, [%rd9];
	add.f64 	%fd3, %fd1, %fd2;
	add.f64 	%fd4, %fd1, %fd3;
	add.f64 	%fd5, %fd2, %fd4;
	add.f64 	%fd6, %fd1, %fd5;
	add.f64 	%fd7, %fd2, %fd6;
	add.f64 	%fd8, %fd1, %fd7;
	add.f64 	%fd9, %fd2, %fd8;
	add.f64 	%fd10, %fd1, %fd9;
	add.f64 	%fd11, %fd2, %fd10;
	add.f64 	%fd12, %fd1, %fd11;
	add.f64 	%fd13, %fd2, %fd12;
	add.f64 	%fd14, %fd1, %fd13;
	add.f64 	%fd15, %fd2, %fd14;
	add.f64 	%fd16, %fd1, %fd15;
	add.f64 	%fd17, %fd2, %fd16;
	add.f64 	%fd18, %fd1, %fd17;
	add.f64 	%fd19, %fd2, %fd18;
	add.f64 	%fd20, %fd1, %fd19;
	add.f64 	%fd21, %fd2, %fd20;
	add.f64 	%fd22, %fd1, %fd21;
	add.f64 	%fd23, %fd2, %fd22;
	add.f64 	%fd24, %fd1, %fd23;
	add.f64 	%fd25, %fd2, %fd24;
	add.f64 	%fd26, %fd1, %fd25;
	add.f64 	%fd27, %fd2, %fd26;
	add.f64 	%fd28, %fd1, %fd27;
	add.f64 	%fd29, %fd2, %fd28;
	add.f64 	%fd30, %fd1, %fd29;
	add.f64 	%fd31, %fd2, %fd30;
	add.f64 	%fd32, %fd1, %fd31;
	add.f64 	%fd33, %fd2, %fd32;
	add.f64 	%fd34, %fd1, %fd33;
	add.f64 	%fd35, %fd2, %fd34;
	add.f64 	%fd36, %fd1, %fd35;
	add.f64 	%fd37, %fd2, %fd36;
	add.f64 	%fd38, %fd1, %fd37;
	add.f64 	%fd39, %fd2, %fd38;
	add.f64 	%fd40, %fd1, %fd39;
	add.f64 	%fd41, %fd2, %fd40;
	add.f64 	%fd42, %fd1, %fd41;
	add.f64 	%fd43, %fd2, %fd42;
	add.f64 	%fd44, %fd1, %fd43;
	add.f64 	%fd45, %fd2, %fd44;
	add.f64 	%fd46, %fd1, %fd45;
	add.f64 	%fd47, %fd2, %fd46;
	add.f64 	%fd48, %fd1, %fd47;
	add.f64 	%fd49, %fd2, %fd48;
	add.f64 	%fd50, %fd1, %fd49;
	add.f64 	%fd51, %fd2, %fd50;
	add.f64 	%fd52, %fd1, %fd51;
	add.f64 	%fd53, %fd2, %fd52;
	add.f64 	%fd54, %fd1, %fd53;
	add.f64 	%fd55, %fd2, %fd54;
	add.f64 	%fd56, %fd1, %fd55;
	add.f64 	%fd57, %fd2, %fd56;
	add.f64 	%fd58, %fd1, %fd57;
	add.f64 	%fd59, %fd2, %fd58;
	add.f64 	%fd60, %fd1, %fd59;
	add.f64 	%fd61, %fd2, %fd60;
	add.f64 	%fd62, %fd1, %fd61;
	add.s64 	%rd10, %rd6, %rd7;
	st.global.f64 	[%rd10], %fd62;
$L__BB20_2:
	ret;

}
	// .globl	_Z8funcEQ21PdS_S_
.visible .entry _Z8funcEQ21PdS_S_(
	.param .u64 .ptr .align 1 _Z8funcEQ21PdS_S__param_0,
	.param .u64 .ptr .align 1 _Z8funcEQ21PdS_S__param_1,
	.param .u64 .ptr .align 1 _Z8funcEQ21PdS_S__param_2
)
{
	.reg .pred 	%p<2>;
	.reg .b32 	%r<5>;
	.reg .b64 	%rd<11>;
	.reg .b64 	%fd<65>;

	ld.param.u64 	%rd1, [_Z8funcEQ21PdS_S__param_0];
	ld.param.u64 	%rd2, [_Z8funcEQ21PdS_S__param_1];
	ld.param.u64 	%rd3, [_Z8funcEQ21PdS_S__param_2];
	mov.u32 	%r2, %tid.x;
	mov.u32 	%r3, %ctaid.x;
	mov.u32 	%r4, %ntid.x;
	mad.lo.s32 	%r1, %r3, %r4, %r2;
	setp.gt.s32 	%p1, %r1, 16777215;
	@%p1 bra 	$L__BB21_2;
	cvta.to.global.u64 	%rd4, %rd1;
	cvta.to.global.u64 	%rd5, %rd2;
	cvta.to.global.u64 	%rd6, %rd3;
	mul.wide.s32 	%rd7, %r1, 8;
	add.s64 	%rd8, %rd4, %rd7;
	ld.global.f64 	%fd1, [%rd8];
	add.s64 	%rd9, %rd5, %rd7;
	ld.global.f64 	%fd2, [%rd9];
	add.f64 	%fd3, %fd1, %fd2;
	add.f64 	%fd4, %fd1, %fd3;
	add.f64 	%fd5, %fd2, %fd4;
	add.f64 	%fd6, %fd1, %fd5;
	add.f64 	%fd7, %fd2, %fd6;
	add.f64 	%fd8, %fd1, %fd7;
	add.f64 	%fd9, %fd2, %fd8;
	add.f64 	%fd10, %fd1, %fd9;
	add.f64 	%fd11, %fd2, %fd10;
	add.f64 	%fd12, %fd1, %fd11;
	add.f64 	%fd13, %fd2, %fd12;
	add.f64 	%fd14, %fd1, %fd13;
	add.f64 	%fd15, %fd2, %fd14;
	add.f64 	%fd16, %fd1, %fd15;
	add.f64 	%fd17, %fd2, %fd16;
	add.f64 	%fd18, %fd1, %fd17;
	add.f64 	%fd19, %fd2, %fd18;
	add.f64 	%fd20, %fd1, %fd19;
	add.f64 	%fd21, %fd2, %fd20;
	add.f64 	%fd22, %fd1, %fd21;
	add.f64 	%fd23, %fd2, %fd22;
	add.f64 	%fd24, %fd1, %fd23;
	add.f64 	%fd25, %fd2, %fd24;
	add.f64 	%fd26, %fd1, %fd25;
	add.f64 	%fd27, %fd2, %fd26;
	add.f64 	%fd28, %fd1, %fd27;
	add.f64 	%fd29, %fd2, %fd28;
	add.f64 	%fd30, %fd1, %fd29;
	add.f64 	%fd31, %fd2, %fd30;
	add.f64 	%fd32, %fd1, %fd31;
	add.f64 	%fd33, %fd2, %fd32;
	add.f64 	%fd34, %fd1, %fd33;
	add.f64 	%fd35, %fd2, %fd34;
	add.f64 	%fd36, %fd1, %fd35;
	add.f64 	%fd37, %fd2, %fd36;
	add.f64 	%fd38, %fd1, %fd37;
	add.f64 	%fd39, %fd2, %fd38;
	add.f64 	%fd40, %fd1, %fd39;
	add.f64 	%fd41, %fd2, %fd40;
	add.f64 	%fd42, %fd1, %fd41;
	add.f64 	%fd43, %fd2, %fd42;
	add.f64 	%fd44, %fd1, %fd43;
	add.f64 	%fd45, %fd2, %fd44;
	add.f64 	%fd46, %fd1, %fd45;
	add.f64 	%fd47, %fd2, %fd46;
	add.f64 	%fd48, %fd1, %fd47;
	add.f64 	%fd49, %fd2, %fd48;
	add.f64 	%fd50, %fd1, %fd49;
	add.f64 	%fd51, %fd2, %fd50;
	add.f64 	%fd52, %fd1, %fd51;
	add.f64 	%fd53, %fd2, %fd52;
	add.f64 	%fd54, %fd1, %fd53;
	add.f64 	%fd55, %fd2, %fd54;
	add.f64 	%fd56, %fd1, %fd55;
	add.f64 	%fd57, %fd2, %fd56;
	add.f64 	%fd58, %fd1, %fd57;
	add.f64 	%fd59, %fd2, %fd58;
	add.f64 	%fd60, %fd1, %fd59;
	add.f64 	%fd61, %fd2, %fd60;
	add.f64 	%fd62, %fd1, %fd61;
	add.f64 	%fd63, %fd2, %fd62;
	add.f64 	%fd64, %fd1, %fd63;
	add.s64 	%rd10, %rd6, %rd7;
	st.global.f64 	[%rd10], %fd64;
$L__BB21_2:
	ret;

}
	// .globl	_Z8funcEQ22PdS_S_
.visible .entry _Z8funcEQ22PdS_S_(
	.param .u64 .ptr .align 1 _Z8funcEQ22PdS_S__param_0,
	.param .u64 .ptr .align 1 _Z8funcEQ22PdS_S__param_1,
	.param .u64 .ptr .align 1 _Z8funcEQ22PdS_S__param_2
)
{
	.reg .pred 	%p<2>;
	.reg .b32 	%r<5>;
	.reg .b64 	%rd<11>;
	.reg .b64 	%fd<67>;

	ld.param.u64 	%rd1, [_Z8funcEQ22PdS_S__param_0];
	ld.param.u64 	%rd2, [_Z8funcEQ22PdS_S__param_1];
	ld.param.u64 	%rd3, [_Z8funcEQ22PdS_S__param_2];
	mov.u32 	%r2, %tid.x;
	mov.u32 	%r3, %ctaid.x;
	mov.u32 	%r4, %ntid.x;
	mad.lo.s32 	%r1, %r3, %r4, %r2;
	setp.gt.s32 	%p1, %r1, 16777215;
	@%p1 bra 	$L__BB22_2;
	cvta.to.global.u64 	%rd4, %rd1;
	cvta.to.global.u64 	%rd5, %rd2;
	cvta.to.global.u64 	%rd6, %rd3;
	mul.wide.s32 	%rd7, %r1, 8;
	add.s64 	%rd8, %rd4, %rd7;
	ld.global.f64 	%fd1, [%rd8];
	add.s64 	%rd9, %rd5, %rd7;
	ld.global.f64 	%fd2, [%rd9];
	add.f64 	%fd3, %fd1, %fd2;
	add.f64 	%fd4, %fd1, %fd3;
	add.f64 	%fd5, %fd2, %fd4;
	add.f64 	%fd6, %fd1, %fd5;
	add.f64 	%fd7, %fd2, %fd6;
	add.f64 	%fd8, %fd1, %fd7;
	add.f64 	%fd9, %fd2, %fd8;
	add.f64 	%fd10, %fd1, %fd9;
	add.f64 	%fd11, %fd2, %fd10;
	add.f64 	%fd12, %fd1, %fd11;
	add.f64 	%fd13, %fd2, %fd12;
	add.f64 	%fd14, %fd1, %fd13;
	add.f64 	%fd15, %fd2, %fd14;
	add.f64 	%fd16, %fd1, %fd15;
	add.f64 	%fd17, %fd2, %fd16;
	add.f64 	%fd18, %fd1, %fd17;
	add.f64 	%fd19, %fd2, %fd18;
	add.f64 	%fd20, %fd1, %fd19;
	add.f64 	%fd21, %fd2, %fd20;
	add.f64 	%fd22, %fd1, %fd21;
	add.f64 	%fd23, %fd2, %fd22;
	add.f64 	%fd24, %fd1, %fd23;
	add.f64 	%fd25, %fd2, %fd24;
	add.f64 	%fd26, %fd1, %fd25;
	add.f64 	%fd27, %fd2, %fd26;
	add.f64 	%fd28, %fd1, %fd27;
	add.f64 	%fd29, %fd2, %fd28;
	add.f64 	%fd30, %fd1, %fd29;
	add.f64 	%fd31, %fd2, %fd30;
	add.f64 	%fd32, %fd1, %fd31;
	add.f64 	%fd33, %fd2, %fd32;
	add.f64 	%fd34, %fd1, %fd33;
	add.f64 	%fd35, %fd2, %fd34;
	add.f64 	%fd36, %fd1, %fd35;
	add.f64 	%fd37, %fd2, %fd36;
	add.f64 	%fd38, %fd1, %fd37;
	add.f64 	%fd39, %fd2, %fd38;
	add.f64 	%fd40, %fd1, %fd39;
	add.f64 	%fd41, %fd2, %fd40;
	add.f64 	%fd42, %fd1, %fd41;
	add.f64 	%fd43, %fd2, %fd42;
	add.f64 	%fd44, %fd1, %fd43;
	add.f64 	%fd45, %fd2, %fd44;
	add.f64 	%fd46, %fd1, %fd45;
	add.f64 	%fd47, %fd2, %fd46;
	add.f64 	%fd48, %fd1, %fd47;
	add.f64 	%fd49, %fd2, %fd48;
	add.f64 	%fd50, %fd1, %fd49;
	add.f64 	%fd51, %fd2, %fd50;
	add.f64 	%fd52, %fd1, %fd51;
	add.f64 	%fd53, %fd2, %fd52;
	add.f64 	%fd54, %fd1, %fd53;
	add.f64 	%fd55, %fd2, %fd54;
	add.f64 	%fd56, %fd1, %fd55;
	add.f64 	%fd57, %fd2, %fd56;
	add.f64 	%fd58, %fd1, %fd57;
	add.f64 	%fd59, %fd2, %fd58;
	add.f64 	%fd60, %fd1, %fd59;
	add.f64 	%fd61, %fd2, %fd60;
	add.f64 	%fd62, %fd1, %fd61;
	add.f64 	%fd63, %fd2, %fd62;
	add.f64 	%fd64, %fd1, %fd63;
	add.f64 	%fd65, %fd2, %fd64;
	add.f64 	%fd66, %fd1, %fd65;
	add.s64 	%rd10, %rd6, %rd7;
	st.global.f64 	[%rd10], %fd66;
$L__BB22_2:
	ret;

}
	// .globl	_Z8funcEQ23PdS_S_
.visible .entry _Z8funcEQ23PdS_S_(
	.param .u64 .ptr .align 1 _Z8funcEQ23PdS_S__param_0,
	.param .u64 .ptr .align 1 _Z8funcEQ23PdS_S__param_1,
	.param .u64 .ptr .align 1 _Z8funcEQ23PdS_S__param_2
)
{
	.reg .pred 	%p<2>;
	.reg .b32 	%r<5>;
	.reg .b64 	%rd<11>;
	.reg .b64 	%fd<69>;

	ld.param.u64 	%rd1, [_Z8funcEQ23PdS_S__param_0];
	ld.param.u64 	%rd2, [_Z8funcEQ23PdS_S__param_1];
	ld.param.u64 	%rd3, [_Z8funcEQ23PdS_S__param_2];
	mov.u32 	%r2, %tid.x;
	mov.u32 	%r3, %ctaid.x;
	mov.u32 	%r4, %ntid.x;
	mad.lo.s32 	%r1, %r3, %r4, %r2;
	setp.gt.s32 	%p1, %r1, 16777215;
	@%p1 bra 	$L__BB23_2;
	cvta.to.global.u64 	%rd4, %rd1;
	cvta.to.global.u64 	%rd5, %rd2;
	cvta.to.global.u64 	%rd6, %rd3;
	mul.wide.s32 	%rd7, %r1, 8;
	add.s64 	%rd8, %rd4, %rd7;
	ld.global.f64 	%fd1, [%rd8];
	add.s64 	%rd9, %rd5, %rd7;
	ld.global.f64 	%fd2, [%rd9];
	add.f64 	%fd3, %fd1, %fd2;
	add.f64 	%fd4, %fd1, %fd3;
	add.f64 	%fd5, %fd2, %fd4;
	add.f64 	%fd6, %fd1, %fd5;
	add.f64 	%fd7, %fd2, %fd6;
	add.f64 	%fd8, %fd1, %fd7;
	add.f64 	%fd9, %fd2, %fd8;
	add.f64 	%fd10, %fd1, %fd9;
	add.f64 	%fd11, %fd2, %fd10;
	add.f64 	%fd12, %fd1, %fd11;
	add.f64 	%fd13, %fd2, %fd12;
	add.f64 	%fd14, %fd1, %fd13;
	add.f64 	%fd15, %fd2, %fd14;
	add.f64 	%fd16, %fd1, %fd15;
	add.f64 	%fd17, %fd2, %fd16;
	add.f64 	%fd18, %fd1, %fd17;
	add.f64 	%fd19, %fd2, %fd18;
	add.f64 	%fd20, %fd1, %fd19;
	add.f64 	%fd21, %fd2, %fd20;
	add.f64 	%fd22, %fd1, %fd21;
	add.f64 	%fd23, %fd2, %fd22;
	add.f64 	%fd24, %fd1, %fd23;
	add.f64 	%fd25, %fd2, %fd24;
	add.f64 	%fd26, %fd1, %fd25;
	add.f64 	%fd27, %fd2, %fd26;
	add.f64 	%fd28, %fd1, %fd27;
	add.f64 	%fd29, %fd2, %fd28;
	add.f64 	%fd30, %fd1, %fd29;
	add.f64 	%fd31, %fd2, %fd30;
	add.f64 	%fd32, %fd1, %fd31;
	add.f64 	%fd33, %fd2, %fd32;
	add.f64 	%fd34, %fd1, %fd33;
	add.f64 	%fd35, %fd2, %fd34;
	add.f64 	%fd36, %fd1, %fd35;
	add.f64 	%fd37, %fd2, %fd36;
	add.f64 	%fd38, %fd1, %fd37;
	add.f64 	%fd39, %fd2, %fd38;
	add.f64 	%fd40, %fd1, %fd39;
	add.f64 	%fd41, %fd2, %fd40;
	add.f64 	%fd42, %fd1, %fd41;
	add.f64 	%fd43, %fd2, %fd42;
	add.f64 	%fd44, %fd1, %fd43;
	add.f64 	%fd45, %fd2, %fd44;
	add.f64 	%fd46, %fd1, %fd45;
	add.f64 	%fd47, %fd2, %fd46;
	add.f64 	%fd48, %fd1, %fd47;
	add.f64 	%fd49, %fd2, %fd48;
	add.f64 	%fd50, %fd1, %fd49;
	add.f64 	%fd51, %fd2, %fd50;
	add.f64 	%fd52, %fd1, %fd51;
	add.f64 	%fd53, %fd2, %fd52;
	add.f64 	%fd54, %fd1, %fd53;
	add.f64 	%fd55, %fd2, %fd54;
	add.f64 	%fd56, %fd1, %fd55;
	add.f64 	%fd57, %fd2, %fd56;
	add.f64 	%fd58, %fd1, %fd57;
	add.f64 	%fd59, %fd2, %fd58;
	add.f64 	%fd60, %fd1, %fd59;
	add.f64 	%fd61, %fd2, %fd60;
	add.f64 	%fd62, %fd1, %fd61;
	add.f64 	%fd63, %fd2, %fd62;
	add.f64 	%fd64, %fd1, %fd63;
	add.f64 	%fd65, %fd2, %fd64;
	add.f64 	%fd66, %fd1, %fd65;
	add.f64 	%fd67, %fd2, %fd66;
	add.f64 	%fd68, %fd1, %fd67;
	add.s64 	%rd10, %rd6, %rd7;
	st.global.f64 	[%rd10], %fd68;
$L__BB23_2:
	ret;

}
	// .globl	_Z8funcEQ24PdS_S_
.visible .entry _Z8funcEQ24PdS_S_(
	.param .u64 .ptr .align 1 _Z8funcEQ24PdS_S__param_0,
	.param .u64 .ptr .align 1 _Z8funcEQ24PdS_S__param_1,
	.param .u64 .ptr .align 1 _Z8funcEQ24PdS_S__param_2
)
{
	.reg .pred 	%p<2>;
	.reg .b32 	%r<5>;
	.reg .b64 	%rd<11>;
	.reg .b64 	%fd<71>;

	ld.param.u64 	%rd1, [_Z8funcEQ24PdS_S__param_0];
	ld.param.u64 	%rd2, [_Z8funcEQ24PdS_S__param_1];
	ld.param.u64 	%rd3, [_Z8funcEQ24PdS_S__param_2];
	mov.u32 	%r2, %tid.x;
	mov.u32 	%r3, %ctaid.x;
	mov.u32 	%r4, %ntid.x;
	mad.lo.s32 	%r1, %r3, %r4, %r2;
	setp.gt.s32 	%p1, %r1, 16777215;
	@%p1 bra 	$L__BB24_2;
	cvta.to.global.u64 	%rd4, %rd1;
	cvta.to.global.u64 	%rd5, %rd2;
	cvta.to.global.u64 	%rd6, %rd3;
	mul.wide.s32 	%rd7, %r1, 8;
	add.s64 	%rd8, %rd4, %rd7;
	ld.global.f64 	%fd1, [%rd8];
	add.s64 	%rd9, %rd5, %rd7;
	ld.global.f64 	%fd2, [%rd9];
	add.f64 	%fd3, %fd1, %fd2;
	add.f64 	%fd4, %fd1, %fd3;
	add.f64 	%fd5, %fd2, %fd4;
	add.f64 	%fd6, %fd1, %fd5;
	add.f64 	%fd7, %fd2, %fd6;
	add.f64 	%fd8, %fd1, %fd7;
	add.f64 	%fd9, %fd2, %fd8;
	add.f64 	%fd10, %fd1, %fd9;
	add.f64 	%fd11, %fd2, %fd10;
	add.f64 	%fd12, %fd1, %fd11;
	add.f64 	%fd13, %fd2, %fd12;
	add.f64 	%fd14, %fd1, %fd13;
	add.f64 	%fd15, %fd2, %fd14;
	add.f64 	%fd16, %fd1, %fd15;
	add.f64 	%fd17, %fd2, %fd16;
	add.f64 	%fd18, %fd1, %fd17;
	add.f64 	%fd19, %fd2, %fd18;
	add.f64 	%fd20, %fd1, %fd19;
	add.f64 	%fd21, %fd2, %fd20;
	add.f64 	%fd22, %fd1, %fd21;
	add.f64 	%fd23, %fd2, %fd22;
	add.f64 	%fd24, %fd1, %fd23;
	add.f64 	%fd25, %fd2, %fd24;
	add.f64 	%fd26, %fd1, %fd25;
	add.f64 	%fd27, %fd2, %fd26;
	add.f64 	%fd28, %fd1, %fd27;
	add.f64 	%fd29, %fd2, %fd28;
	add.f64 	%fd30, %fd1, %fd29;
	add.f64 	%fd31, %fd2, %fd30;
	add.f64 	%fd32, %fd1, %fd31;
	add.f64 	%fd33, %fd2, %fd32;
	add.f64 	%fd34, %fd1, %fd33;
	add.f64 	%fd35, %fd2, %fd34;
	add.f64 	%fd36, %fd1, %fd35;
	add.f64 	%fd37, %fd2, %fd36;
	add.f64 	%fd38, %fd1, %fd37;
	add.f64 	%fd39, %fd2, %fd38;
	add.f64 	%fd40, %fd1, %fd39;
	add.f64 	%fd41, %fd2, %fd40;
	add.f64 	%fd42, %fd1, %fd41;
	add.f64 	%fd43, %fd2, %fd42;
	add.f64 	%fd44, %fd1, %fd43;
	add.f64 	%fd45, %fd2, %fd44;
	add.f64 	%fd46, %fd1, %fd45;
	add.f64 	%fd47, %fd2, %fd46;
	add.f64 	%fd48, %fd1, %fd47;
	add.f64 	%fd49, %fd2, %fd48;
	add.f64 	%fd50, %fd1, %fd49;
	add.f64 	%fd51, %fd2, %fd50;
	add.f64 	%fd52, %fd1, %fd51;
	add.f64 	%fd53, %fd2, %fd52;
	add.f64 	%fd54, %fd1, %fd53;
	add.f64 	%fd55, %fd2, %fd54;
	add.f64 	%fd56, %fd1, %fd55;
	add.f64 	%fd57, %fd2, %fd56;
	add.f64 	%fd58, %fd1, %fd57;
	add.f64 	%fd59, %fd2, %fd58;
	add.f64 	%fd60, %fd1, %fd59;
	add.f64 	%fd61, %fd2, %fd60;
	add.f64 	%fd62, %fd1, %fd61;
	add.f64 	%fd63, %fd2, %fd62;
	add.f64 	%fd64, %fd1, %fd63;
	add.f64 	%fd65, %fd2, %fd64;
	add.f64 	%fd66, %fd1, %fd65;
	add.f64 	%fd67, %fd2, %fd66;
	add.f64 	%fd68, %fd1, %fd67;
	add.f64 	%fd69, %fd2, %fd68;
	add.f64 	%fd70, %fd1, %fd69;
	add.s64 	%rd10, %rd6, %rd7;
	st.global.f64 	[%rd10], %fd70;
$L__BB24_2:
	ret;

}
	// .globl	_Z8funcEQ25PdS_S_
.visible .entry _Z8funcEQ25PdS_S_(
	.param .u64 .ptr .align 1 _Z8funcEQ25PdS_S__param_0,
	.param .u64 .ptr .align 1 _Z8funcEQ25PdS_S__param_1,
	.param .u64 .ptr .align 1 _Z8funcEQ25PdS_S__param_2
)
{
	.reg .pred 	%p<2>;
	.reg .b32 	%r<5>;
	.reg .b64 	%rd<11>;
	.reg .b64 	%fd<73>;

	ld.param.u64 	%rd1, [_Z8funcEQ25PdS_S__param_0];
	ld.param.u64 	%rd2, [_Z8funcEQ25PdS_S__param_1];
	ld.param.u64 	%rd3, [_Z8funcEQ25PdS_S__param_2];
	mov.u32 	%r2, %tid.x;
	mov.u32 	%r3, %ctaid.x;
	mov.u32 	%r4, %ntid.x;
	mad.lo.s32 	%r1, %r3, %r4, %r2;
	setp.gt.s32 	%p1, %r1, 16777215;
	@%p1 bra 	$L__BB25_2;
	cvta.to.global.u64 	%rd4, %rd1;
	cvta.to.global.u64 	%rd5, %rd2;
	cvta.to.global.u64 	%rd6, %rd3;
	mul.wide.s32 	%rd7, %r1, 8;
	add.s64 	%rd8, %rd4, %rd7;
	ld.global.f64 	%fd1, [%rd8];
	add.s64 	%rd9, %rd5, %rd7;
	ld.global.f64 	%fd2, [%rd9];
	add.f64 	%fd3, %fd1, %fd2;
	add.f64 	%fd4, %fd1, %fd3;
	add.f64 	%fd5, %fd2, %fd4;
	add.f64 	%fd6, %fd1, %fd5;
	add.f64 	%fd7, %fd2, %fd6;
	add.f64 	%fd8, %fd1, %fd7;
	add.f64 	%fd9, %fd2, %fd8;
	add.f64 	%fd10, %fd1, %fd9;
	add.f64 	%fd11, %fd2, %fd10;
	add.f64 	%fd12, %fd1, %fd11;
	add.f64 	%fd13, %fd2, %fd12;
	add.f64 	%fd14, %fd1, %fd13;
	add.f64 	%fd15, %fd2, %fd14;
	add.f64 	%fd16, %fd1, %fd15;
	add.f64 	%fd17, %fd2, %fd16;
	add.f64 	%fd18, %fd1, %fd17;
	add.f64 	%fd19, %fd2, %fd18;
	add.f64 	%fd20, %fd1, %fd19;
	add.f64 	%fd21, %fd2, %fd20;
	add.f64 	%fd22, %fd1, %fd21;
	add.f64 	%fd23, %fd2, %fd22;
	add.f64 	%fd24, %fd1, %fd23;
	add.f64 	%fd25, %fd2, %fd24;
	add.f64 	%fd26, %fd1, %fd25;
	add.f64 	%fd27, %fd2, %fd26;
	add.f64 	%fd28, %fd1, %fd27;
	add.f64 	%fd29, %fd2, %fd28;
	add.f64 	%fd30, %fd1, %fd29;
	add.f64 	%fd31, %fd2, %fd30;
	add.f64 	%fd32, %fd1, %fd31;
	add.f64 	%fd33, %fd2, %fd32;
	add.f64 	%fd34, %fd1, %fd33;
	add.f64 	%fd35, %fd2, %fd34;
	add.f64 	%fd36, %fd1, %fd35;
	add.f64 	%fd37, %fd2, %fd36;
	add.f64 	%fd38, %fd1, %fd37;
	add.f64 	%fd39, %fd2, %fd38;
	add.f64 	%fd40, %fd1, %fd39;
	add.f64 	%fd41, %fd2, %fd40;
	add.f64 	%fd42, %fd1, %fd41;
	add.f64 	%fd43, %fd2, %fd42;
	add.f64 	%fd44, %fd1, %fd43;
	add.f64 	%fd45, %fd2, %fd44;
	add.f64 	%fd46, %fd1, %fd45;
	add.f64 	%fd47, %fd2, %fd46;
	add.f64 	%fd48, %fd1, %fd47;
	add.f64 	%fd49, %fd2, %fd48;
	add.f64 	%fd50, %fd1, %fd49;
	add.f64 	%fd51, %fd2, %fd50;
	add.f64 	%fd52, %fd1, %fd51;
	add.f64 	%fd53, %fd2, %fd52;
	add.f64 	%fd54, %fd1, %fd53;
	add.f64 	%fd55, %fd2, %fd54;
	add.f64 	%fd56, %fd1, %fd55;
	add.f64 	%fd57, %fd2, %fd56;
	add.f64 	%fd58, %fd1, %fd57;
	add.f64 	%fd59, %fd2, %fd58;
	add.f64 	%fd60, %fd1, %fd59;
	add.f64 	%fd61, %fd2, %fd60;
	add.f64 	%fd62, %fd1, %fd61;
	add.f64 	%fd63, %fd2, %fd62;
	add.f64 	%fd64, %fd1, %fd63;
	add.f64 	%fd65, %fd2, %fd64;
	add.f64 	%fd66, %fd1, %fd65;
	add.f64 	%fd67, %fd2, %fd66;
	add.f64 	%fd68, %fd1, %fd67;
	add.f64 	%fd69, %fd2, %fd68;
	add.f64 	%fd70, %fd1, %fd69;
	add.f64 	%fd71, %fd2, %fd70;
	add.f64 	%fd72, %fd1, %fd71;
	add.s64 	%rd10, %rd6, %rd7;
	st.global.f64 	[%rd10], %fd72;
$L__BB25_2:
	ret;

}
	// .globl	_Z8funcEQ26PdS_S_
.visible .entry _Z8funcEQ26PdS_S_(
	.param .u64 .ptr .align 1 _Z8funcEQ26PdS_S__param_0,
	.param .u64 .ptr .align 1 _Z8funcEQ26PdS_S__param_1,
	.param .u64 .ptr .align 1 _Z8funcEQ26PdS_S__param_2
)
{
	.reg .pred 	%p<2>;
	.reg .b32 	%r<5>;
	.reg .b64 	%rd<11>;
	.reg .b64 	%fd<75>;

	ld.param.u64 	%rd1, [_Z8funcEQ26PdS_S__param_0];
	ld.param.u64 	%rd2, [_Z8funcEQ26PdS_S__param_1];
	ld.param.u64 	%rd3, [_Z8funcEQ26PdS_S__param_2];
	mov.u32 	%r2, %tid.x;
	mov.u32 	%r3, %ctaid.x;
	mov.u32 	%r4, %ntid.x;
	mad.lo.s32 	%r1, %r3, %r4, %r2;
	setp.gt.s32 	%p1, %r1, 16777215;
	@%p1 bra 	$L__BB26_2;
	cvta.to.global.u64 	%rd4, %rd1;
	cvta.to.global.u64 	%rd5, %rd2;
	cvta.to.global.u64 	%rd6, %rd3;
	mul.wide.s32 	%rd7, %r1, 8;
	add.s64 	%rd8, %rd4, %rd7;
	ld.global.f64 	%fd1, [%rd8];
	add.s64 	%rd9, %rd5, %rd7;
	ld.global.f64 	%fd2, [%rd9];
	add.f64 	%fd3, %fd1, %fd2;
	add.f64 	%fd4, %fd1, %fd3;
	add.f64 	%fd5, %fd2, %fd4;
	add.f64 	%fd6, %fd1, %fd5;
	add.f64 	%fd7, %fd2, %fd6;
	add.f64 	%fd8, %fd1, %fd7;
	add.f64 	%fd9, %fd2, %fd8;
	add.f64 	%fd10, %fd1, %fd9;
	add.f64 	%fd11, %fd2, %fd10;
	add.f64 	%fd12, %fd1, %fd11;
	add.f64 	%fd13, %fd2, %fd12;
	add.f64 	%fd14, %fd1, %fd13;
	add.f64 	%fd15, %fd2, %fd14;
	add.f64 	%fd16, %fd1, %fd15;
	add.f64 	%fd17, %fd2, %fd16;
	add.f64 	%fd18, %fd1, %fd17;
	add.f64 	%fd19, %fd2, %fd18;
	add.f64 	%fd20, %fd1, %fd19;
	add.f64 	%fd21, %fd2, %fd20;
	add.f64 	%fd22, %fd1, %fd21;
	add.f64 	%fd23, %fd2, %fd22;
	add.f64 	%fd24, %fd1, %fd23;
	add.f64 	%fd25, %fd2, %fd24;
	add.f64 	%fd26, %fd1, %fd25;
	add.f64 	%fd27, %fd2, %fd26;
	add.f64 	%fd28, %fd1, %fd27;
	add.f64 	%fd29, %fd2, %fd28;
	add.f64 	%fd30, %fd1, %fd29;
	add.f64 	%fd31, %fd2, %fd30;
	add.f64 	%fd32, %fd1, %fd31;
	add.f64 	%fd33, %fd2, %fd32;
	add.f64 	%fd34, %fd1, %fd33;
	add.f64 	%fd35, %fd2, %fd34;
	add.f64 	%fd36, %fd1, %fd35;
	add.f64 	%fd37, %fd2, %fd36;
	add.f64 	%fd38, %fd1, %fd37;
	add.f64 	%fd39, %fd2, %fd38;
	add.f64 	%fd40, %fd1, %fd39;
	add.f64 	%fd41, %fd2, %fd40;
	add.f64 	%fd42, %fd1, %fd41;
	add.f64 	%fd43, %fd2, %fd42;
	add.f64 	%fd44, %fd1, %fd43;
	add.f64 	%fd45, %fd2, %fd44;
	add.f64 	%fd46, %fd1, %fd45;
	add.f64 	%fd47, %fd2, %fd46;
	add.f64 	%fd48, %fd1, %fd47;
	add.f64 	%fd49, %fd2, %fd48;
	add.f64 	%fd50, %fd1, %fd49;
	add.f64 	%fd51, %fd2, %fd50;
	add.f64 	%fd52, %fd1, %fd51;
	add.f64 	%fd53, %fd2, %fd52;
	add.f64 	%fd54, %fd1, %fd53;
	add.f64 	%fd55, %fd2, %fd54;
	add.f64 	%fd56, %fd1, %fd55;
	add.f64 	%fd57, %fd2, %fd56;
	add.f64 	%fd58, %fd1, %fd57;
	add.f64 	%fd59, %fd2, %fd58;
	add.f64 	%fd60, %fd1, %fd59;
	add.f64 	%fd61, %fd2, %fd60;
	add.f64 	%fd62, %fd1, %fd61;
	add.f64 	%fd63, %fd2, %fd62;
	add.f64 	%fd64, %fd1, %fd63;
	add.f64 	%fd65, %fd2, %fd64;
	add.f64 	%fd66, %fd1, %fd65;
	add.f64 	%fd67, %fd2, %fd66;
	add.f64 	%fd68, %fd1, %fd67;
	add.f64 	%fd69, %fd2, %fd68;
	add.f64 	%fd70, %fd1, %fd69;
	add.f64 	%fd71, %fd2, %fd70;
	add.f64 	%fd72, %fd1, %fd71;
	add.f64 	%fd73, %fd2, %fd72;
	add.f64 	%fd74, %fd1, %fd73;
	add.s64 	%rd10, %rd6, %rd7;
	st.global.f64 	[%rd10], %fd74;
$L__BB26_2:
	ret;

}
	// .globl	_Z8funcEQ27PdS_S_
.visible .entry _Z8funcEQ27PdS_S_(
	.param .u64 .ptr .align 1 _Z8funcEQ27PdS_S__param_0,
	.param .u64 .ptr .align 1 _Z8funcEQ27PdS_S__param_1,
	.param .u64 .ptr .align 1 _Z8funcEQ27PdS_S__param_2
)
{
	.reg .pred 	%p<2>;
	.reg .b32 	%r<5>;
	.reg .b64 	%rd<11>;
	.reg .b64 	%fd<77>;

	ld.param.u64 	%rd1, [_Z8funcEQ27PdS_S__param_0];
	ld.param.u64 	%rd2, [_Z8funcEQ27PdS_S__param_1];
	ld.param.u64 	%rd3, [_Z8funcEQ27PdS_S__param_2];
	mov.u32 	%r2, %tid.x;
	mov.u32 	%r3, %ctaid.x;
	mov.u32 	%r4, %ntid.x;
	mad.lo.s32 	%r1, %r3, %r4, %r2;
	setp.gt.s32 	%p1, %r1, 16777215;
	@%p1 bra 	$L__BB27_2;
	cvta.to.global.u64 	%rd4, %rd1;
	cvta.to.global.u64 	%rd5, %rd2;
	cvta.to.global.u64 	%rd6, %rd3;
	mul.wide.s32 	%rd7, %r1, 8;
	add.s64 	%rd8, %rd4, %rd7;
	ld.global.f64 	%fd1, [%rd8];
	add.s64 	%rd9, %rd5, %rd7;
	ld.global.f64 	%fd2, [%rd9];
	add.f64 	%fd3, %fd1, %fd2;
	add.f64 	%fd4, %fd1, %fd3;
	add.f64 	%fd5, %fd2, %fd4;
	add.f64 	%fd6, %fd1, %fd5;
	add.f64 	%fd7, %fd2, %fd6;
	add.f64 	%fd8, %fd1, %fd7;
	add.f64 	%fd9, %fd2, %fd8;
	add.f64 	%fd10, %fd1, %fd9;
	add.f64 	%fd11, %fd2, %fd10;
	add.f64 	%fd12, %fd1, %fd11;
	add.f64 	%fd13, %fd2, %fd12;
	add.f64 	%fd14, %fd1, %fd13;
	add.f64 	%fd15, %fd2, %fd14;
	add.f64 	%fd16, %fd1, %fd15;
	add.f64 	%fd17, %fd2, %fd16;
	add.f64 	%fd18, %fd1, %fd17;
	add.f64 	%fd19, %fd2, %fd18;
	add.f64 	%fd20, %fd1, %fd19;
	add.f64 	%fd21, %fd2, %fd20;
	add.f64 	%fd22, %fd1, %fd21;
	add.f64 	%fd23, %fd2, %fd22;
	add.f64 	%fd24, %fd1, %fd23;
	add.f64 	%fd25, %fd2, %fd24;
	add.f64 	%fd26, %fd1, %fd25;
	add.f64 	%fd27, %fd2, %fd26;
	add.f64 	%fd28, %fd1, %fd27;
	add.f64 	%fd29, %fd2, %fd28;
	add.f64 	%fd30, %fd1, %fd29;
	add.f64 	%fd31, %fd2, %fd30;
	add.f64 	%fd32, %fd1, %fd31;
	add.f64 	%fd33, %fd2, %fd32;
	add.f64 	%fd34, %fd1, %fd33;
	add.f64 	%fd35, %fd2, %fd34;
	add.f64 	%fd36, %fd1, %fd35;
	add.f64 	%fd37, %fd2, %fd36;
	add.f64 	%fd38, %fd1, %fd37;
	add.f64 	%fd39, %fd2, %fd38;
	add.f64 	%fd40, %fd1, %fd39;
	add.f64 	%fd41, %fd2, %fd40;
	add.f64 	%fd42, %fd1, %fd41;
	add.f64 	%fd43, %fd2, %fd42;
	add.f64 	%fd44, %fd1, %fd43;
	add.f64 	%fd45, %fd2, %fd44;
	add.f64 	%fd46, %fd1, %fd45;
	add.f64 	%fd47, %fd2, %fd46;
	add.f64 	%fd48, %fd1, %fd47;
	add.f64 	%fd49, %fd2, %fd48;
	add.f64 	%fd50, %fd1, %fd49;
	add.f64 	%fd51, %fd2, %fd50;
	add.f64 	%fd52, %fd1, %fd51;
	add.f64 	%fd53, %fd2, %fd52;
	add.f64 	%fd54, %fd1, %fd53;
	add.f64 	%fd55, %fd2, %fd54;
	add.f64 	%fd56, %fd1, %fd55;
	add.f64 	%fd57, %fd2, %fd56;
	add.f64 	%fd58, %fd1, %fd57;
	add.f64 	%fd59, %fd2, %fd58;
	add.f64 	%fd60, %fd1, %fd59;
	add.f64 	%fd61, %fd2, %fd60;
	add.f64 	%fd62, %fd1, %fd61;
	add.f64 	%fd63, %fd2, %fd62;
	add.f64 	%fd64, %fd1, %fd63;
	add.f64 	%fd65, %fd2, %fd64;
	add.f64 	%fd66, %fd1, %fd65;
	add.f64 	%fd67, %fd2, %fd66;
	add.f64 	%fd68, %fd1, %fd67;
	add.f64 	%fd69, %fd2, %fd68;
	add.f64 	%fd70, %fd1, %fd69;
	add.f64 	%fd71, %fd2, %fd70;
	add.f64 	%fd72, %fd1, %fd71;
	add.f64 	%fd73, %fd2, %fd72;
	add.f64 	%fd74, %fd1, %fd73;
	add.f64 	%fd75, %fd2, %fd74;
	add.f64 	%fd76, %fd1, %fd75;
	add.s64 	%rd10, %rd6, %rd7;
	st.global.f64 	[%rd10], %fd76;
$L__BB27_2:
	ret;

}
	// .globl	_Z8funcEQ28PdS_S_
.visible .entry _Z8funcEQ28PdS_S_(
	.param .u64 .ptr .align 1 _Z8funcEQ28PdS_S__param_0,
	.param .u64 .ptr .align 1 _Z8funcEQ28PdS_S__param_1,
	.param .u64 .ptr .align 1 _Z8funcEQ28PdS_S__param_2
)
{
	.reg .pred 	%p<2>;
	.reg .b32 	%r<5>;
	.reg .b64 	%rd<11>;
	.reg .b64 	%fd<79>;

	ld.param.u64 	%rd1, [_Z8funcEQ28PdS_S__param_0];
	ld.param.u64 	%rd2, [_Z8funcEQ28PdS_S__param_1];
	ld.param.u64 	%rd3, [_Z8funcEQ28PdS_S__param_2];
	mov.u32 	%r2, %tid.x;
	mov.u32 	%r3, %ctaid.x;
	mov.u32 	%r4, %ntid.x;
	mad.lo.s32 	%r1, %r3, %r4, %r2;
	setp.gt.s32 	%p1, %r1, 16777215;
	@%p1 bra 	$L__BB28_2;
	cvta.to.global.u64 	%rd4, %rd1;
	cvta.to.global.u64 	%rd5, %rd2;
	cvta.to.global.u64 	%rd6, %rd3;
	mul.wide.s32 	%rd7, %r1, 8;
	add.s64 	%rd8, %rd4, %rd7;
	ld.global.f64 	%fd1, [%rd8];
	add.s64 	%rd9, %rd5, %rd7;
	ld.global.f64 	%fd2, [%rd9];
	add.f64 	%fd3, %fd1, %fd2;
	add.f64 	%fd4, %fd1, %fd3;
	add.f64 	%fd5, %fd2, %fd4;
	add.f64 	%fd6, %fd1, %fd5;
	add.f64 	%fd7, %fd2, %fd6;
	add.f64 	%fd8, %fd1, %fd7;
	add.f64 	%fd9, %fd2, %fd8;
	add.f64 	%fd10, %fd1, %fd9;
	add.f64 	%fd11, %fd2, %fd10;
	add.f64 	%fd12, %fd1, %fd11;
	add.f64 	%fd13, %fd2, %fd12;
	add.f64 	%fd14, %fd1, %fd13;
	add.f64 	%fd15, %fd2, %fd14;
	add.f64 	%fd16, %fd1, %fd15;
	add.f64 	%fd17, %fd2, %fd16;
	add.f64 	%fd18, %fd1, %fd17;
	add.f64 	%fd19, %fd2, %fd18;
	add.f64 	%fd20, %fd1, %fd19;
	add.f64 	%fd21, %fd2, %fd20;
	add.f64 	%fd22, %fd1, %fd21;
	add.f64 	%fd23, %fd2, %fd22;
	add.f64 	%fd24, %fd1, %fd23;
	add.f64 	%fd25, %fd2, %fd24;
	add.f64 	%fd26, %fd1, %fd25;
	add.f64 	%fd27, %fd2, %fd26;
	add.f64 	%fd28, %fd1, %fd27;
	add.f64 	%fd29, %fd2, %fd28;
	add.f64 	%fd30, %fd1, %fd29;
	add.f64 	%fd31, %fd2, %fd30;
	add.f64 	%fd32, %fd1, %fd31;
	add.f64 	%fd33, %fd2, %fd32;
	add.f64 	%fd34, %fd1, %fd33;
	add.f64 	%fd35, %fd2, %fd34;
	add.f64 	%fd36, %fd1, %fd35;
	add.f64 	%fd37, %fd2, %fd36;
	add.f64 	%fd38, %fd1, %fd37;
	add.f64 	%fd39, %fd2, %fd38;
	add.f64 	%fd40, %fd1, %fd39;
	add.f64 	%fd41, %fd2, %fd40;
	add.f64 	%fd42, %fd1, %fd41;
	add.f64 	%fd43, %fd2, %fd42;
	add.f64 	%fd44, %fd1, %fd43;
	add.f64 	%fd45, %fd2, %fd44;
	add.f64 	%fd46, %fd1, %fd45;
	add.f64 	%fd47, %fd2, %fd46;
	add.f64 	%fd48, %fd1, %fd47;
	add.f64 	%fd49, %fd2, %fd48;
	add.f64 	%fd50, %fd1, %fd49;
	add.f64 	%fd51, %fd2, %fd50;
	add.f64 	%fd52, %fd1, %fd51;
	add.f64 	%fd53, %fd2, %fd52;
	add.f64 	%fd54, %fd1, %fd53;
	add.f64 	%fd55, %fd2, %fd54;
	add.f64 	%fd56, %fd1, %fd55;
	add.f64 	%fd57, %fd2, %fd56;
	add.f64 	%fd58, %fd1, %fd57;
	add.f64 	%fd59, %fd2, %fd58;
	add.f64 	%fd60, %fd1, %fd59;
	add.f64 	%fd61, %fd2, %fd60;
	add.f64 	%fd62, %fd1, %fd61;
	add.f64 	%fd63, %fd2, %fd62;
	add.f64 	%fd64, %fd1, %fd63;
	add.f64 	%fd65, %fd2, %fd64;
	add.f64 	%fd66, %fd1, %fd65;
	add.f64 	%fd67, %fd2, %fd66;
	add.f64 	%fd68, %fd1, %fd67;
	add.f64 	%fd69, %fd2, %fd68;
	add.f64 	%fd70, %fd1, %fd69;
	add.f64 	%fd71, %fd2, %fd70;
	add.f64 	%fd72, %fd1, %fd71;
	add.f64 	%fd73, %fd2, %fd72;
	add.f64 	%fd74, %fd1, %fd73;
	add.f64 	%fd75, %fd2, %fd74;
	add.f64 	%fd76, %fd1, %fd75;
	add.f64 	%fd77, %fd2, %fd76;
	add.f64 	%fd78, %fd1, %fd77;
	add.s64 	%rd10, %rd6, %rd7;
	st.global.f64 	[%rd10], %fd78;
$L__BB28_2:
	ret;

}
	// .globl	_Z8funcEQ29PdS_S_
.visible .entry _Z8funcEQ29PdS_S_(
	.param .u64 .ptr .align 1 _Z8funcEQ29PdS_S__param_0,
	.param .u64 .ptr .align 1 _Z8funcEQ29PdS_S__param_1,
	.param .u64 .ptr .align 1 _Z8funcEQ29PdS_S__param_2
)
{
	.reg .pred 	%p<2>;
	.reg .b32 	%r<5>;
	.reg .b64 	%rd<11>;
	.reg .b64 	%fd<81>;

	ld.param.u64 	%rd1, [_Z8funcEQ29PdS_S__param_0];
	ld.param.u64 	%rd2, [_Z8funcEQ29PdS_S__param_1];
	ld.param.u64 	%rd3, [_Z8funcEQ29PdS_S__param_2];
	mov.u32 	%r2, %tid.x;
	mov.u32 	%r3, %ctaid.x;
	mov.u32 	%r4, %ntid.x;
	mad.lo.s32 	%r1, %r3, %r4, %r2;
	setp.gt.s32 	%p1, %r1, 16777215;
	@%p1 bra 	$L__BB29_2;
	cvta.to.global.u64 	%rd4, %rd1;
	cvta.to.global.u64 	%rd5, %rd2;
	cvta.to.global.u64 	%rd6, %rd3;
	mul.wide.s32 	%rd7, %r1, 8;
	add.s64 	%rd8, %rd4, %rd7;
	ld.global.f64 	%fd1, [%rd8];
	add.s64 	%rd9, %rd5, %rd7;
	ld.global.f64 	%fd2, [%rd9];
	add.f64 	%fd3, %fd1, %fd2;
	add.f64 	%fd4, %fd1, %fd3;
	add.f64 	%fd5, %fd2, %fd4;
	add.f64 	%fd6, %fd1, %fd5;
	add.f64 	%fd7, %fd2, %fd6;
	add.f64 	%fd8, %fd1, %fd7;
	add.f64 	%fd9, %fd2, %fd8;
	add.f64 	%fd10, %fd1, %fd9;
	add.f64 	%fd11, %fd2, %fd10;
	add.f64 	%fd12, %fd1, %fd11;
	add.f64 	%fd13, %fd2, %fd12;
	add.f64 	%fd14, %fd1, %fd13;
	add.f64 	%fd15, %fd2, %fd14;
	add.f64 	%fd16, %fd1, %fd15;
	add.f64 	%fd17, %fd2, %fd16;
	add.f64 	%fd18, %fd1, %fd17;
	add.f64 	%fd19, %fd2, %fd18;
	add.f64 	%fd20, %fd1, %fd19;
	add.f64 	%fd21, %fd2, %fd20;
	add.f64 	%fd22, %fd1, %fd21;
	add.f64 	%fd23, %fd2, %fd22;
	add.f64 	%fd24, %fd1, %fd23;
	add.f64 	%fd25, %fd2, %fd24;
	add.f64 	%fd26, %fd1, %fd25;
	add.f64 	%fd27, %fd2, %fd26;
	add.f64 	%fd28, %fd1, %fd27;
	add.f64 	%fd29, %fd2, %fd28;
	add.f64 	%fd30, %fd1, %fd29;
	add.f64 	%fd31, %fd2, %fd30;
	add.f64 	%fd32, %fd1, %fd31;
	add.f64 	%fd33, %fd2, %fd32;
	add.f64 	%fd34, %fd1, %fd33;
	add.f64 	%fd35, %fd2, %fd34;
	add.f64 	%fd36, %fd1, %fd35;
	add.f64 	%fd37, %fd2, %fd36;
	add.f64 	%fd38, %fd1, %fd37;
	add.f64 	%fd39, %fd2, %fd38;
	add.f64 	%fd40, %fd1, %fd39;
	add.f64 	%fd41, %fd2, %fd40;
	add.f64 	%fd42, %fd1, %fd41;
	add.f64 	%fd43, %fd2, %fd42;
	add.f64 	%fd44, %fd1, %fd43;
	add.f64 	%fd45, %fd2, %fd44;
	add.f64 	%fd46, %fd1, %fd45;
	add.f64 	%fd47, %fd2, %fd46;
	add.f64 	%fd48, %fd1, %fd47;
	add.f64 	%fd49, %fd2, %fd48;
	add.f64 	%fd50, %fd1, %fd49;
	add.f64 	%fd51, %fd2, %fd50;
	add.f64 	%fd52, %fd1, %fd51;
	add.f64 	%fd53, %fd2, %fd52;
	add.f64 	%fd54, %fd1, %fd53;
	add.f64 	%fd55, %fd2, %fd54;
	add.f64 	%fd56, %fd1, %fd55;
	add.f64 	%fd57, %fd2, %fd56;
	add.f64 	%fd58, %fd1, %fd57;
	add.f64 	%fd59, %fd2, %fd58;
	add.f64 	%fd60, %fd1, %fd59;
	add.f64 	%fd61, %fd2, %fd60;
	add.f64 	%fd62, %fd1, %fd61;
	add.f64 	%fd63, %fd2, %fd62;
	add.f64 	%fd64, %fd1, %fd63;
	add.f64 	%fd65, %fd2, %fd64;
	add.f64 	%fd66, %fd1, %fd65;
	add.f64 	%fd67, %fd2, %fd66;
	add.f64 	%fd68, %fd1, %fd67;
	add.f64 	%fd69, %fd2, %fd68;
	add.f64 	%fd70, %fd1, %fd69;
	add.f64 	%fd71, %fd2, %fd70;
	add.f64 	%fd72, %fd1, %fd71;
	add.f64 	%fd73, %fd2, %fd72;
	add.f64 	%fd74, %fd1, %fd73;
	add.f64 	%fd75, %fd2, %fd74;
	add.f64 	%fd76, %fd1, %fd75;
	add.f64 	%fd77, %fd2, %fd76;
	add.f64 	%fd78, %fd1, %fd77;
	add.f64 	%fd79, %fd2, %fd78;
	add.f64 	%fd80, %fd1, %fd79;
	add.s64 	%rd10, %rd6, %rd7;
	st.global.f64 	[%rd10], %fd80;
$L__BB29_2:
	ret;

}
	// .globl	_Z8funcEQ30PdS_S_
.visible .entry _Z8funcEQ30PdS_S_(
	.param .u64 .ptr .align 1 _Z8funcEQ30PdS_S__param_0,
	.param .u64 .ptr .align 1 _Z8funcEQ30PdS_S__param_1,
	.param .u64 .ptr .align 1 _Z8funcEQ30PdS_S__param_2
)
{
	.reg .pred 	%p<2>;
	.reg .b32 	%r<5>;
	.reg .b64 	%rd<11>;
	.reg .b64 	%fd<83>;

	ld.param.u64 	%rd1, [_Z8funcEQ30PdS_S__param_0];
	ld.param.u64 	%rd2, [_Z8funcEQ30PdS_S__param_1];
	ld.param.u64 	%rd3, [_Z8funcEQ30PdS_S__param_2];
	mov.u32 	%r2, %tid.x;
	mov.u32 	%r3, %ctaid.x;
	mov.u32 	%r4, %ntid.x;
	mad.lo.s32 	%r1, %r3, %r4, %r2;
	setp.gt.s32 	%p1, %r1, 16777215;
	@%p1 bra 	$L__BB30_2;
	cvta.to.global.u64 	%rd4, %rd1;
	cvta.to.global.u64 	%rd5, %rd2;
	cvta.to.global.u64 	%rd6, %rd3;
	mul.wide.s32 	%rd7, %r1, 8;
	add.s64 	%rd8, %rd4, %rd7;
	ld.global.f64 	%fd1, [%rd8];
	add.s64 	%rd9, %rd5, %rd7;
	ld.global.f64 	%fd2, [%rd9];
	add.f64 	%fd3, %fd1, %fd2;
	add.f64 	%fd4, %fd1, %fd3;
	add.f64 	%fd5, %fd2, %fd4;
	add.f64 	%fd6, %fd1, %fd5;
	add.f64 	%fd7, %fd2, %fd6;
	add.f64 	%fd8, %fd1, %fd7;
	add.f64 	%fd9, %fd2, %fd8;
	add.f64 	%fd10, %fd1, %fd9;
	add.f64 	%fd11, %fd2, %fd10;
	add.f64 	%fd12, %fd1, %fd11;
	add.f64 	%fd13, %fd2, %fd12;
	add.f64 	%fd14, %fd1, %fd13;
	add.f64 	%fd15, %fd2, %fd14;
	add.f64 	%fd16, %fd1, %fd15;
	add.f64 	%fd17, %fd2, %fd16;
	add.f64 	%fd18, %fd1, %fd17;
	add.f64 	%fd19, %fd2, %fd18;
	add.f64 	%fd20, %fd1, %fd19;
	add.f64 	%fd21, %fd2, %fd20;
	add.f64 	%fd22, %fd1, %fd21;
	add.f64 	%fd23, %fd2, %fd22;
	add.f64 	%fd24, %fd1, %fd23;
	add.f64 	%fd25, %fd2, %fd24;
	add.f64 	%fd26, %fd1, %fd25;
	add.f64 	%fd27, %fd2, %fd26;
	add.f64 	%fd28, %fd1, %fd27;
	add.f64 	%fd29, %fd2, %fd28;
	add.f64 	%fd30, %fd1, %fd29;
	add.f64 	%fd31, %fd2, %fd30;
	add.f64 	%fd32, %fd1, %fd31;
	add.f64 	%fd33, %fd2, %fd32;
	add.f64 	%fd34, %fd1, %fd33;
	add.f64 	%fd35, %fd2, %fd34;
	add.f64 	%fd36, %fd1, %fd35;
	add.f64 	%fd37, %fd2, %fd36;
	add.f64 	%fd38, %fd1, %fd37;
	add.f64 	%fd39, %fd2, %fd38;
	add.f64 	%fd40, %fd1, %fd39;
	add.f64 	%fd41, %fd2, %fd40;
	add.f64 	%fd42, %fd1, %fd41;
	add.f64 	%fd43, %fd2, %fd42;
	add.f64 	%fd44, %fd1, %fd43;
	add.f64 	%fd45, %fd2, %fd44;
	add.f64 	%fd46, %fd1, %fd45;
	add.f64 	%fd47, %fd2, %fd46;
	add.f64 	%fd48, %fd1, %fd47;
	add.f64 	%fd49, %fd2, %fd48;
	add.f64 	%fd50, %fd1, %fd49;
	add.f64 	%fd51, %fd2, %fd50;
	add.f64 	%fd52, %fd1, %fd51;
	add.f64 	%fd53, %fd2, %fd52;
	add.f64 	%fd54, %fd1, %fd53;
	add.f64 	%fd55, %fd2, %fd54;
	add.f64 	%fd56, %fd1, %fd55;
	add.f64 	%fd57, %fd2, %fd56;
	add.f64 	%fd58, %fd1, %fd57;
	add.f64 	%fd59, %fd2, %fd58;
	add.f64 	%fd60, %fd1, %fd59;
	add.f64 	%fd61, %fd2, %fd60;
	add.f64 	%fd62, %fd1, %fd61;
	add.f64 	%fd63, %fd2, %fd62;
	add.f64 	%fd64, %fd1, %fd63;
	add.f64 	%fd65, %fd2, %fd64;
	add.f64 	%fd66, %fd1, %fd65;
	add.f64 	%fd67, %fd2, %fd66;
	add.f64 	%fd68, %fd1, %fd67;
	add.f64 	%fd69, %fd2, %fd68;
	add.f64 	%fd70, %fd1, %fd69;
	add.f64 	%fd71, %fd2, %fd70;
	add.f64 	%fd72, %fd1, %fd71;
	add.f64 	%fd73, %fd2, %fd72;
	add.f64 	%fd74, %fd1, %fd73;
	add.f64 	%fd75, %fd2, %fd74;
	add.f64 	%fd76, %fd1, %fd75;
	add.f64 	%fd77, %fd2, %fd76;
	add.f64 	%fd78, %fd1, %fd77;
	add.f64 	%fd79, %fd2, %fd78;
	add.f64 	%fd80, %fd1, %fd79;
	add.f64 	%fd81, %fd2, %fd80;
	add.f64 	%fd82, %fd1, %fd81;
	add.s64 	%rd10, %rd6, %rd7;
	st.global.f64 	[%rd10], %fd82;
$L__BB30_2:
	ret;

}


// ===== COMPILED SASS (sm_100) =====

	.target	sm_100

	.elftype	@"ET_EXEC"


//--------------------- .note.nv.tkinfo           --------------------------
	.section	.note.nv.tkinfo,"",@"SHT_NOTE"
	.sectionflags	@"SHF_NOTE_NV_TKINFO"
	.tkinfo
        /*0018*/ 	.word	0x00000002
        /*0030*/ 	.string	""
        /*0030*/ 	.string	"ptxas"
        /*0030*/ 	.string	"Cuda compilation tools, release 13.0, V13.0.88"
        /*0030*/ 	.string	"Build cuda_13.0.r13.0/compiler.36424714_0"
        /*0030*/ 	.string	"-arch sm_100 -m 64 "



//--------------------- .note.nv.cuinfo           --------------------------
	.section	.note.nv.cuinfo,"",@"SHT_NOTE"
	.sectionflags	@"SHF_NOTE_NV_CUINFO"
        /*0018*/ 	.short	0x0002
        /*001a*/ 	.short	0x0064
        /*001c*/ 	.short	0x0082
	.zero		2


//--------------------- .nv.info                  --------------------------
	.section	.nv.info,"",@"SHT_CUDA_INFO"
	.align	4


	//----- nvinfo : EIATTR_REGCOUNT
	.align		4
        /*0000*/ 	.byte	0x04, 0x2f
        /*0002*/ 	.short	(.L_1 - .L_0)
	.align		4
.L_0:
        /*0004*/ 	.word	index@(_Z7funcEQ0PdS_S_)
        /*0008*/ 	.word	0x0000000c


	//----- nvinfo : EIATTR_FRAME_SIZE
	.align		4
.L_1:
        /*000c*/ 	.byte	0x04, 0x11
        /*000e*/ 	.short	(.L_3 - .L_2)
	.align		4
.L_2:
        /*0010*/ 	.word	index@(_Z7funcEQ0PdS_S_)
        /*0014*/ 	.word	0x00000000


	//----- nvinfo : EIATTR_REGCOUNT
	.align		4
.L_3:
        /*0018*/ 	.byte	0x04, 0x2f
        /*001a*/ 	.short	(.L_5 - .L_4)
	.align		4
.L_4:
        /*001c*/ 	.word	index@(_Z7funcEQ1PdS_S_)
        /*0020*/ 	.word	0x0000000c


	//----- nvinfo : EIATTR_FRAME_SIZE
	.align		4
.L_5:
        /*0024*/ 	.byte	0x04, 0x11
        /*0026*/ 	.short	(.L_7 - .L_6)
	.align		4
.L_6:
        /*0028*/ 	.word	index@(_Z7funcEQ1PdS_S_)
        /*002c*/ 	.word	0x00000000


	//----- nvinfo : EIATTR_REGCOUNT
	.align		4
.L_7:
        /*0030*/ 	.byte	0x04, 0x2f
        /*0032*/ 	.short	(.L_9 - .L_8)
	.align		4
.L_8:
        /*0034*/ 	.word	index@(_Z7funcEQ2PdS_S_)
        /*0038*/ 	.word	0x0000000c


	//----- nvinfo : EIATTR_FRAME_SIZE
	.align		4
.L_9:
        /*003c*/ 	.byte	0x04, 0x11
        /*003e*/ 	.short	(.L_11 - .L_10)
	.align		4
.L_10:
        /*0040*/ 	.word	index@(_Z7funcEQ2PdS_S_)
        /*0044*/ 	.word	0x00000000


	//----- nvinfo : EIATTR_REGCOUNT
	.align		4
.L_11:
        /*0048*/ 	.byte	0x04, 0x2f
        /*004a*/ 	.short	(.L_13 - .L_12)
	.align		4
.L_12:
        /*004c*/ 	.word	index@(_Z7funcEQ3PdS_S_)
        /*0050*/ 	.word	0x0000000c


	//----- nvinfo : EIATTR_FRAME_SIZE
	.align		4
.L_13:
        /*0054*/ 	.byte	0x04, 0x11
        /*0056*/ 	.short	(.L_15 - .L_14)
	.align		4
.L_14:
        /*0058*/ 	.word	index@(_Z7funcEQ3PdS_S_)
        /*005c*/ 	.word	0x00000000


	//----- nvinfo : EIATTR_REGCOUNT
	.align		4
.L_15:
        /*0060*/ 	.byte	0x04, 0x2f
        /*0062*/ 	.short	(.L_17 - .L_16)
	.align		4
.L_16:
        /*0064*/ 	.word	index@(_Z7funcEQ4PdS_S_)
        /*0068*/ 	.word	0x0000000c


	//----- nvinfo : EIATTR_FRAME_SIZE
	.align		4
.L_17:
        /*006c*/ 	.byte	0x04, 0x11
        /*006e*/ 	.short	(.L_19 - .L_18)
	.align		4
.L_18:
        /*0070*/ 	.word	index@(_Z7funcEQ4PdS_S_)
        /*0074*/ 	.word	0x00000000


	//----- nvinfo : EIATTR_REGCOUNT
	.align		4
.L_19:
        /*0078*/ 	.byte	0x04, 0x2f
        /*007a*/ 	.short	(.L_21 - .L_20)
	.align		4
.L_20:
        /*007c*/ 	.word	index@(_Z7funcEQ5PdS_S_)
        /*0080*/ 	.word	0x0000000c


	//----- nvinfo : EIATTR_FRAME_SIZE
	.align		4
.L_21:
        /*0084*/ 	.byte	0x04, 0x11
        /*0086*/ 	.short	(.L_23 - .L_22)
	.align		4
.L_22:
        /*0088*/ 	.word	index@(_Z7funcEQ5PdS_S_)
        /*008c*/ 	.word	0x00000000


	//----- nvinfo : EIATTR_REGCOUNT
	.align		4
.L_23:
        /*0090*/ 	.byte	0x04, 0x2f
        /*0092*/ 	.short	(.L_25 - .L_24)
	.align		4
.L_24:
        /*0094*/ 	.word	index@(_Z7funcEQ6PdS_S_)
        /*0098*/ 	.word	0x0000000c


	//----- nvinfo : EIATTR_FRAME_SIZE
	.align		4
.L_25:
        /*009c*/ 	.byte	0x04, 0x11
        /*009e*/ 	.short	(.L_27 - .L_26)
	.align		4
.L_26:
        /*00a0*/ 	.word	index@(_Z7funcEQ6PdS_S_)
        /*00a4*/ 	.word	0x00000000


	//----- nvinfo : EIATTR_REGCOUNT
	.align		4
.L_27:
        /*00a8*/ 	.byte	0x04, 0x2f
        /*00aa*/ 	.short	(.L_29 - .L_28)
	.align		4
.L_28:
        /*00ac*/ 	.word	index@(_Z7funcEQ7PdS_S_)
        /*00b0*/ 	.word	0x0000000c


	//----- nvinfo : EIATTR_FRAME_SIZE
	.align		4
.L_29:
        /*00b4*/ 	.byte	0x04, 0x11
        /*00b6*/ 	.short	(.L_31 - .L_30)
	.align		4
.L_30:
        /*00b8*/ 	.word	index@(_Z7funcEQ7PdS_S_)
        /*00bc*/ 	.word	0x00000000


	//----- nvinfo : EIATTR_REGCOUNT
	.align		4
.L_31:
        /*00c0*/ 	.byte	0x04, 0x2f
        /*00c2*/ 	.short	(.L_33 - .L_32)
	.align		4
.L_32:
        /*00c4*/ 	.word	index@(_Z7funcEQ8PdS_S_)
        /*00c8*/ 	.word	0x0000000c


	//----- nvinfo : EIATTR_FRAME_SIZE
	.align		4
.L_33:
        /*00cc*/ 	.byte	0x04, 0x11
        /*00ce*/ 	.short	(.L_35 - .L_34)
	.align		4
.L_34:
        /*00d0*/ 	.word	index@(_Z7funcEQ8PdS_S_)
        /*00d4*/ 	.word	0x00000000


	//----- nvinfo : EIATTR_REGCOUNT
	.align		4
.L_35:
        /*00d8*/ 	.byte	0x04, 0x2f
        /*00da*/ 	.short	(.L_37 - .L_36)
	.align		4
.L_36:
        /*00dc*/ 	.word	index@(_Z7funcEQ9PdS_S_)
        /*00e0*/ 	.word	0x0000000c


	//----- nvinfo : EIATTR_FRAME_SIZE
	.align		4
.L_37:
        /*00e4*/ 	.byte	0x04, 0x11
        /*00e6*/ 	.short	(.L_39 - .L_38)
	.align		4
.L_38:
        /*00e8*/ 	.word	index@(_Z7funcEQ9PdS_S_)
        /*00ec*/ 	.word	0x00000000


	//----- nvinfo : EIATTR_REGCOUNT
	.align		4
.L_39:
        /*00f0*/ 	.byte	0x04, 0x2f
        /*00f2*/ 	.short	(.L_41 - .L_40)
	.align		4
.L_40:
        /*00f4*/ 	.word	index@(_Z8funcEQ10PdS_S_)
        /*00f8*/ 	.word	0x0000000c


	//----- nvinfo : EIATTR_FRAME_SIZE
	.align		4
.L_41:
        /*00fc*/ 	.byte	0x04, 0x11
        /*00fe*/ 	.short	(.L_43 - .L_42)
	.align		4
.L_42:
        /*0100*/ 	.word	index@(_Z8funcEQ10PdS_S_)
        /*0104*/ 	.word	0x00000000


	//----- nvinfo : EIATTR_REGCOUNT
	.align		4
.L_43:
        /*0108*/ 	.byte	0x04, 0x2f
        /*010a*/ 	.short	(.L_45 - .L_44)
	.align		4
.L_44:
        /*010c*/ 	.word	index@(_Z8funcEQ11PdS_S_)
        /*0110*/ 	.word	0x0000000c


	//----- nvinfo : EIATTR_FRAME_SIZE
	.align		4
.L_45:
        /*0114*/ 	.byte	0x04, 0x11
        /*0116*/ 	.short	(.L_47 - .L_46)
	.align		4
.L_46:
        /*0118*/ 	.word	index@(_Z8funcEQ11PdS_S_)
        /*011c*/ 	.word	0x00000000


	//----- nvinfo : EIATTR_REGCOUNT
	.align		4
.L_47:
        /*0120*/ 	.byte	0x04, 0x2f
        /*0122*/ 	.short	(.L_49 - .L_48)
	.align		4
.L_48:
        /*0124*/ 	.word	index@(_Z8funcEQ12PdS_S_)
        /*0128*/ 	.word	0x0000000c


	//----- nvinfo : EIATTR_FRAME_SIZE
	.align		4
.L_49:
        /*012c*/ 	.byte	0x04, 0x11
        /*012e*/ 	.short	(.L_51 - .L_50)
	.align		4
.L_50:
        /*0130*/ 	.word	index@(_Z8funcEQ12PdS_S_)
        /*0134*/ 	.word	0x00000000


	//----- nvinfo : EIATTR_REGCOUNT
	.align		4
.L_51:
        /*0138*/ 	.byte	0x04, 0x2f
        /*013a*/ 	.short	(.L_53 - .L_52)
	.align		4
.L_52:
        /*013c*/ 	.word	index@(_Z8funcEQ13PdS_S_)
        /*0140*/ 	.word	0x0000000c


	//----- nvinfo : EIATTR_FRAME_SIZE
	.align		4
.L_53:
        /*0144*/ 	.byte	0x04, 0x11
        /*0146*/ 	.short	(.L_55 - .L_54)
	.align		4
.L_54:
        /*0148*/ 	.word	index@(_Z8funcEQ13PdS_S_)
        /*014c*/ 	.word	0x00000000


	//----- nvinfo : EIATTR_REGCOUNT
	.align		4
.L_55:
        /*0150*/ 	.byte	0x04, 0x2f
        /*0152*/ 	.short	(.L_57 - .L_56)
	.align		4
.L_56:
        /*0154*/ 	.word	index@(_Z8funcEQ14PdS_S_)
        /*0158*/ 	.word	0x0000000c


	//----- nvinfo : EIATTR_FRAME_SIZE
	.align		4
.L_57:
        /*015c*/ 	.byte	0x04, 0x11
        /*015e*/ 	.short	(.L_59 - .L_58)
	.align		4
.L_58:
        /*0160*/ 	.word	index@(_Z8funcEQ14PdS_S_)
        /*0164*/ 	.word	0x00000000


	//----- nvinfo : EIATTR_REGCOUNT
	.align		4
.L_59:
        /*0168*/ 	.byte	0x04, 0x2f
        /*016a*/ 	.short	(.L_61 - .L_60)
	.align		4
.L_60:
        /*016c*/ 	.word	index@(_Z8funcEQ15PdS_S_)
        /*0170*/ 	.word	0x0000000c


	//----- nvinfo : EIATTR_FRAME_SIZE
	.align		4
.L_61:
        /*0174*/ 	.byte	0x04, 0x11
        /*0176*/ 	.short	(.L_63 - .L_62)
	.align		4
.L_62:
        /*0178*/ 	.word	index@(_Z8funcEQ15PdS_S_)
        /*017c*/ 	.word	0x00000000


	//----- nvinfo : EIATTR_REGCOUNT
	.align		4
.L_63:
        /*0180*/ 	.byte	0x04, 0x2f
        /*0182*/ 	.short	(.L_65 - .L_64)
	.align		4
.L_64:
        /*0184*/ 	.word	index@(_Z8funcEQ16PdS_S_)
        /*0188*/ 	.word	0x0000000c


	//----- nvinfo : EIATTR_FRAME_SIZE
	.align		4
.L_65:
        /*018c*/ 	.byte	0x04, 0x11
        /*018e*/ 	.short	(.L_67 - .L_66)
	.align		4
.L_66:
        /*0190*/ 	.word	index@(_Z8funcEQ16PdS_S_)
        /*0194*/ 	.word	0x00000000


	//----- nvinfo : EIATTR_REGCOUNT
	.align		4
.L_67:
        /*0198*/ 	.byte	0x04, 0x2f
        /*019a*/ 	.short	(.L_69 - .L_68)
	.align		4
.L_68:
        /*019c*/ 	.word	index@(_Z8funcEQ17PdS_S_)
        /*01a0*/ 	.word	0x0000000c


	//----- nvinfo : EIATTR_FRAME_SIZE
	.align		4
.L_69:
        /*01a4*/ 	.byte	0x04, 0x11
        /*01a6*/ 	.short	(.L_71 - .L_70)
	.align		4
.L_70:
        /*01a8*/ 	.word	index@(_Z8funcEQ17PdS_S_)
        /*01ac*/ 	.word	0x00000000


	//----- nvinfo : EIATTR_REGCOUNT
	.align		4
.L_71:
        /*01b0*/ 	.byte	0x04, 0x2f
        /*01b2*/ 	.short	(.L_73 - .L_72)
	.align		4
.L_72:
        /*01b4*/ 	.word	index@(_Z8funcEQ18PdS_S_)
        /*01b8*/ 	.word	0x0000000c


	//----- nvinfo : EIATTR_FRAME_SIZE
	.align		4
.L_73:
        /*01bc*/ 	.byte	0x04, 0x11
        /*01be*/ 	.short	(.L_75 - .L_74)
	.align		4
.L_74:
        /*01c0*/ 	.word	index@(_Z8funcEQ18PdS_S_)
        /*01c4*/ 	.word	0x00000000


	//----- nvinfo : EIATTR_REGCOUNT
	.align		4
.L_75:
        /*01c8*/ 	.byte	0x04, 0x2f
        /*01ca*/ 	.short	(.L_77 - .L_76)
	.align		4
.L_76:
        /*01cc*/ 	.word	index@(_Z8funcEQ19PdS_S_)
        /*01d0*/ 	.word	0x0000000c


	//----- nvinfo : EIATTR_FRAME_SIZE
	.align		4
.L_77:
        /*01d4*/ 	.byte	0x04, 0x11
        /*01d6*/ 	.short	(.L_79 - .L_78)
	.align		4
.L_78:
        /*01d8*/ 	.word	index@(_Z8funcEQ19PdS_S_)
        /*01dc*/ 	.word	0x00000000


	//----- nvinfo : EIATTR_REGCOUNT
	.align		4
.L_79:
        /*01e0*/ 	.byte	0x04, 0x2f
        /*01e2*/ 	.short	(.L_81 - .L_80)
	.align		4
.L_80:
        /*01e4*/ 	.word	index@(_Z8funcEQ20PdS_S_)
        /*01e8*/ 	.word	0x0000000c


	//----- nvinfo : EIATTR_FRAME_SIZE
	.align		4
.L_81:
        /*01ec*/ 	.byte	0x04, 0x11
        /*01ee*/ 	.short	(.L_83 - .L_82)
	.align		4
.L_82:
        /*01f0*/ 	.word	index@(_Z8funcEQ20PdS_S_)
        /*01f4*/ 	.word	0x00000000


	//----- nvinfo : EIATTR_REGCOUNT
	.align		4
.L_83:
        /*01f8*/ 	.byte	0x04, 0x2f
        /*01fa*/ 	.short	(.L_85 - .L_84)
	.align		4
.L_84:
        /*01fc*/ 	.word	index@(_Z8funcEQ21PdS_S_)
        /*0200*/ 	.word	0x0000000c


	//----- nvinfo : EIATTR_FRAME_SIZE
	.align		4
.L_85:
        /*0204*/ 	.byte	0x04, 0x11
        /*0206*/ 	.short	(.L_87 - .L_86)
	.align		4
.L_86:
        /*0208*/ 	.word	index@(_Z8funcEQ21PdS_S_)
        /*020c*/ 	.word	0x00000000


	//----- nvinfo : EIATTR_REGCOUNT
	.align		4
.L_87:
        /*0210*/ 	.byte	0x04, 0x2f
        /*0212*/ 	.short	(.L_89 - .L_88)
	.align		4
.L_88:
        /*0214*/ 	.word	index@(_Z8funcEQ22PdS_S_)
        /*0218*/ 	.word	0x0000000c


	//----- nvinfo : EIATTR_FRAME_SIZE
	.align		4
.L_89:
        /*021c*/ 	.byte	0x04, 0x11
        /*021e*/ 	.short	(.L_91 - .L_90)
	.align		4
.L_90:
        /*0220*/ 	.word	index@(_Z8funcEQ22PdS_S_)
        /*0224*/ 	.word	0x00000000


	//----- nvinfo : EIATTR_REGCOUNT
	.align		4
.L_91:
        /*0228*/ 	.byte	0x04, 0x2f
        /*022a*/ 	.short	(.L_93 - .L_92)
	.align		4
.L_92:
        /*022c*/ 	.word	index@(_Z8funcEQ23PdS_S_)
        /*0230*/ 	.word	0x0000000c


	//----- nvinfo : EIATTR_FRAME_SIZE
	.align		4
.L_93:
        /*0234*/ 	.byte	0x04, 0x11
        /*0236*/ 	.short	(.L_95 - .L_94)
	.align		4
.L_94:
        /*0238*/ 	.word	index@(_Z8funcEQ23PdS_S_)
        /*023c*/ 	.word	0x00000000


	//----- nvinfo : EIATTR_REGCOUNT
	.align		4
.L_95:
        /*0240*/ 	.byte	0x04, 0x2f
        /*0242*/ 	.short	(.L_97 - .L_96)
	.align		4
.L_96:
        /*0244*/ 	.word	index@(_Z8funcEQ24PdS_S_)
        /*0248*/ 	.word	0x0000000c


	//----- nvinfo : EIATTR_FRAME_SIZE
	.align		4
.L_97:
        /*024c*/ 	.byte	0x04, 0x11
        /*024e*/ 	.short	(.L_99 - .L_98)
	.align		4
.L_98:
        /*0250*/ 	.word	index@(_Z8funcEQ24PdS_S_)
        /*0254*/ 	.word	0x00000000


	//----- nvinfo : EIATTR_REGCOUNT
	.align		4
.L_99:
        /*0258*/ 	.byte	0x04, 0x2f
        /*025a*/ 	.short	(.L_101 - .L_100)
	.align		4
.L_100:
        /*025c*/ 	.word	index@(_Z8funcEQ25PdS_S_)
        /*0260*/ 	.word	0x0000000c


	//----- nvinfo : EIATTR_FRAME_SIZE
	.align		4
.L_101:
        /*0264*/ 	.byte	0x04, 0x11
        /*0266*/ 	.short	(.L_103 - .L_102)
	.align		4
.L_102:
        /*0268*/ 	.word	index@(_Z8funcEQ25PdS_S_)
        /*026c*/ 	.word	0x00000000


	//----- nvinfo : EIATTR_REGCOUNT
	.align		4
.L_103:
        /*0270*/ 	.byte	0x04, 0x2f
        /*0272*/ 	.short	(.L_105 - .L_104)
	.align		4
.L_104:
        /*0274*/ 	.word	index@(_Z8funcEQ26PdS_S_)
        /*0278*/ 	.word	0x0000000c


	//----- nvinfo : EIATTR_FRAME_SIZE
	.align		4
.L_105:
        /*027c*/ 	.byte	0x04, 0x11
        /*027e*/ 	.short	(.L_107 - .L_106)
	.align		4
.L_106:
        /*0280*/ 	.word	index@(_Z8funcEQ26PdS_S_)
        /*0284*/ 	.word	0x00000000


	//----- nvinfo : EIATTR_REGCOUNT
	.align		4
.L_107:
        /*0288*/ 	.byte	0x04, 0x2f
        /*028a*/ 	.short	(.L_109 - .L_108)
	.align		4
.L_108:
        /*028c*/ 	.word	index@(_Z8funcEQ27PdS_S_)
        /*0290*/ 	.word	0x0000000c


	//----- nvinfo : EIATTR_FRAME_SIZE
	.align		4
.L_109:
        /*0294*/ 	.byte	0x04, 0x11
        /*0296*/ 	.short	(.L_111 - .L_110)
	.align		4
.L_110:
        /*0298*/ 	.word	index@(_Z8funcEQ27PdS_S_)
        /*029c*/ 	.word	0x00000000


	//----- nvinfo : EIATTR_REGCOUNT
	.align		4
.L_111:
        /*02a0*/ 	.byte	0x04, 0x2f
        /*02a2*/ 	.short	(.L_113 - .L_112)
	.align		4
.L_112:
        /*02a4*/ 	.word	index@(_Z8funcEQ28PdS_S_)
        /*02a8*/ 	.word	0x0000000c


	//----- nvinfo : EIATTR_FRAME_SIZE
	.align		4
.L_113:
        /*02ac*/ 	.byte	0x04, 0x11
        /*02ae*/ 	.short	(.L_115 - .L_114)
	.align		4
.L_114:
        /*02b0*/ 	.word	index@(_Z8funcEQ28PdS_S_)
        /*02b4*/ 	.word	0x00000000


	//----- nvinfo : EIATTR_REGCOUNT
	.align		4
.L_115:
        /*02b8*/ 	.byte	0x04, 0x2f
        /*02ba*/ 	.short	(.L_117 - .L_116)
	.align		4
.L_116:
        /*02bc*/ 	.word	index@(_Z8funcEQ29PdS_S_)
        /*02c0*/ 	.word	0x0000000c


	//----- nvinfo : EIATTR_FRAME_SIZE
	.align		4
.L_117:
        /*02c4*/ 	.byte	0x04, 0x11
        /*02c6*/ 	.short	(.L_119 - .L_118)
	.align		4
.L_118:
        /*02c8*/ 	.word	index@(_Z8funcEQ29PdS_S_)
        /*02cc*/ 	.word	0x00000000


	//----- nvinfo : EIATTR_REGCOUNT
	.align		4
.L_119:
        /*02d0*/ 	.byte	0x04, 0x2f
        /*02d2*/ 	.short	(.L_121 - .L_120)
	.align		4
.L_120:
        /*02d4*/ 	.word	index@(_Z8funcEQ30PdS_S_)
        /*02d8*/ 	.word	0x0000000c


	//----- nvinfo : EIATTR_FRAME_SIZE
	.align		4
.L_121:
        /*02dc*/ 	.byte	0x04, 0x11
        /*02de*/ 	.short	(.L_123 - .L_122)
	.align		4
.L_122:
        /*02e0*/ 	.word	index@(_Z8funcEQ30PdS_S_)
        /*02e4*/ 	.word	0x00000000


	//----- nvinfo : EIATTR_MIN_STACK_SIZE
	.align		4
.L_123:
        /*02e8*/ 	.byte	0x04, 0x12
        /*02ea*/ 	.short	(.L_125 - .L_124)
	.align		4
.L_124:
        /*02ec*/ 	.word	index@(_Z8funcEQ30PdS_S_)
        /*02f0*/ 	.word	0x00000000


	//----- nvinfo : EIATTR_MIN_STACK_SIZE
	.align		4
.L_125:
        /*02f4*/ 	.byte	0x04, 0x12
        /*02f6*/ 	.short	(.L_127 - .L_126)
	.align		4
.L_126:
        /*02f8*/ 	.word	index@(_Z8funcEQ29PdS_S_)
        /*02fc*/ 	.word	0x00000000


	//----- nvinfo : EIATTR_MIN_STACK_SIZE
	.align		4
.L_127:
        /*0300*/ 	.byte	0x04, 0x12
        /*0302*/ 	.short	(.L_129 - .L_128)
	.align		4
.L_128:
        /*0304*/ 	.word	index@(_Z8funcEQ28PdS_S_)
        /*0308*/ 	.word	0x00000000


	//----- nvinfo : EIATTR_MIN_STACK_SIZE
	.align		4
.L_129:
        /*030c*/ 	.byte	0x04, 0x12
        /*030e*/ 	.short	(.L_131 - .L_130)
	.align		4
.L_130:
        /*0310*/ 	.word	index@(_Z8funcEQ27PdS_S_)
        /*0314*/ 	.word	0x00000000


	//----- nvinfo : EIATTR_MIN_STACK_SIZE
	.align		4
.L_131:
        /*0318*/ 	.byte	0x04, 0x12
        /*031a*/ 	.short	(.L_133 - .L_132)
	.align		4
.L_132:
        /*031c*/ 	.word	index@(_Z8funcEQ26PdS_S_)
        /*0320*/ 	.word	0x00000000


	//----- nvinfo : EIATTR_MIN_STACK_SIZE
	.align		4
.L_133:
        /*0324*/ 	.byte	0x04, 0x12
        /*0326*/ 	.short	(.L_135 - .L_134)
	.align		4
.L_134:
        /*0328*/ 	.word	index@(_Z8funcEQ25PdS_S_)
        /*032c*/ 	.word	0x00000000


	//----- nvinfo : EIATTR_MIN_STACK_SIZE
	.align		4
.L_135:
        /*0330*/ 	.byte	0x04, 0x12
        /*0332*/ 	.short	(.L_137 - .L_136)
	.align		4
.L_136:
        /*0334*/ 	.word	index@(_Z8funcEQ24PdS_S_)
        /*0338*/ 	.word	0x00000000


	//----- nvinfo : EIATTR_MIN_STACK_SIZE
	.align		4
.L_137:
        /*033c*/ 	.byte	0x04, 0x12
        /*033e*/ 	.short	(.L_139 - .L_138)
	.align		4
.L_138:
        /*0340*/ 	.word	index@(_Z8funcEQ23PdS_S_)
        /*0344*/ 	.word	0x00000000


	//----- nvinfo : EIATTR_MIN_STACK_SIZE
	.align		4
.L_139:
        /*0348*/ 	.byte	0x04, 0x12
        /*034a*/ 	.short	(.L_141 - .L_140)
	.align		4
.L_140:
        /*034c*/ 	.word	index@(_Z8funcEQ22PdS_S_)
        /*0350*/ 	.word	0x00000000


	//----- nvinfo : EIATTR_MIN_STACK_SIZE
	.align		4
.L_141:
        /*0354*/ 	.byte	0x04, 0x12
        /*0356*/ 	.short	(.L_143 - .L_142)
	.align		4
.L_142:
        /*0358*/ 	.word	index@(_Z8funcEQ21PdS_S_)
        /*035c*/ 	.word	0x00000000


	//----- nvinfo : EIATTR_MIN_STACK_SIZE
	.align		4
.L_143:
        /*0360*/ 	.byte	0x04, 0x12
        /*0362*/ 	.short	(.L_145 - .L_144)
	.align		4
.L_144:
        /*0364*/ 	.word	index@(_Z8funcEQ20PdS_S_)
        /*0368*/ 	.word	0x00000000


	//----- nvinfo : EIATTR_MIN_STACK_SIZE
	.align		4
.L_145:
        /*036c*/ 	.byte	0x04, 0x12
        /*036e*/ 	.short	(.L_147 - .L_146)
	.align		4
.L_146:
        /*0370*/ 	.word	index@(_Z8funcEQ19PdS_S_)
        /*0374*/ 	.word	0x00000000


	//----- nvinfo : EIATTR_MIN_STACK_SIZE
	.align		4
.L_147:
        /*0378*/ 	.byte	0x04, 0x12
        /*037a*/ 	.short	(.L_149 - .L_148)
	.align		4
.L_148:
        /*037c*/ 	.word	index@(_Z8funcEQ18PdS_S_)
        /*0380*/ 	.word	0x00000000


	//----- nvinfo : EIATTR_MIN_STACK_SIZE
	.align		4
.L_149:
        /*0384*/ 	.byte	0x04, 0x12
        /*0386*/ 	.short	(.L_151 - .L_150)
	.align		4
.L_150:
        /*0388*/ 	.word	index@(_Z8funcEQ17PdS_S_)
        /*038c*/ 	.word	0x00000000


	//----- nvinfo : EIATTR_MIN_STACK_SIZE
	.align		4
.L_151:
        /*0390*/ 	.byte	0x04, 0x12
        /*0392*/ 	.short	(.L_153 - .L_152)
	.align		4
.L_152:
        /*0394*/ 	.word	index@(_Z8funcEQ16PdS_S_)
        /*0398*/ 	.word	0x00000000


	//----- nvinfo : EIATTR_MIN_STACK_SIZE
	.align		4
.L_153:
        /*039c*/ 	.byte	0x04, 0x12
        /*039e*/ 	.short	(.L_155 - .L_154)
	.align		4
.L_154:
        /*03a0*/ 	.word	index@(_Z8funcEQ15PdS_S_)
        /*03a4*/ 	.word	0x00000000


	//----- nvinfo : EIATTR_MIN_STACK_SIZE
	.align		4
.L_155:
        /*03a8*/ 	.byte	0x04, 0x12
        /*03aa*/ 	.short	(.L_157 - .L_156)
	.align		4
.L_156:
        /*03ac*/ 	.word	index@(_Z8funcEQ14PdS_S_)
        /*03b0*/ 	.word	0x00000000


	//----- nvinfo : EIATTR_MIN_STACK_SIZE
	.align		4
.L_157:
        /*03b4*/ 	.byte	0x04, 0x12
        /*03b6*/ 	.short	(.L_159 - .L_158)
	.align		4
.L_158:
        /*03b8*/ 	.word	index@(_Z8funcEQ13PdS_S_)
        /*03bc*/ 	.word	0x00000000


	//----- nvinfo : EIATTR_MIN_STACK_SIZE
	.align		4
.L_159:
        /*03c0*/ 	.byte	0x04, 0x12
        /*03c2*/ 	.short	(.L_161 - .L_160)
	.align		4
.L_160:
        /*03c4*/ 	.word	index@(_Z8funcEQ12PdS_S_)
        /*03c8*/ 	.word	0x00000000


	//----- nvinfo : EIATTR_MIN_STACK_SIZE
	.align		4
.L_161:
        /*03cc*/ 	.byte	0x04, 0x12
        /*03ce*/ 	.short	(.L_163 - .L_162)
	.align		4
.L_162:
        /*03d0*/ 	.word	index@(_Z8funcEQ11PdS_S_)
        /*03d4*/ 	.word	0x00000000


	//----- nvinfo : EIATTR_MIN_STACK_SIZE
	.align		4
.L_163:
        /*03d8*/ 	.byte	0x04, 0x12
        /*03da*/ 	.short	(.L_165 - .L_164)
	.align		4
.L_164:
        /*03dc*/ 	.word	index@(_Z8funcEQ10PdS_S_)
        /*03e0*/ 	.word	0x00000000


	//----- nvinfo : EIATTR_MIN_STACK_SIZE
	.align		4
.L_165:
        /*03e4*/ 	.byte	0x04, 0x12
        /*03e6*/ 	.short	(.L_167 - .L_166)
	.align		4
.L_166:
        /*03e8*/ 	.word	index@(_Z7funcEQ9PdS_S_)
        /*03ec*/ 	.word	0x00000000


	//----- nvinfo : EIATTR_MIN_STACK_SIZE
	.align		4
.L_167:
        /*03f0*/ 	.byte	0x04, 0x12
        /*03f2*/ 	.short	(.L_169 - .L_168)
	.align		4
.L_168:
        /*03f4*/ 	.word	index@(_Z7funcEQ8PdS_S_)
        /*03f8*/ 	.word	0x00000000


	//----- nvinfo : EIATTR_MIN_STACK_SIZE
	.align		4
.L_169:
        /*03fc*/ 	.byte	0x04, 0x12
        /*03fe*/ 	.short	(.L_171 - .L_170)
	.align		4
.L_170:
        /*0400*/ 	.word	index@(_Z7funcEQ7PdS_S_)
        /*0404*/ 	.word	0x00000000


	//----- nvinfo : EIATTR_MIN_STACK_SIZE
	.align		4
.L_171:
        /*0408*/ 	.byte	0x04, 0x12
        /*040a*/ 	.short	(.L_173 - .L_172)
	.align		4
.L_172:
        /*040c*/ 	.word	index@(_Z7funcEQ6PdS_S_)
        /*0410*/ 	.word	0x00000000


	//----- nvinfo : EIATTR_MIN_STACK_SIZE
	.align		4
.L_173:
        /*0414*/ 	.byte	0x04, 0x12
        /*0416*/ 	.short	(.L_175 - .L_174)
	.align		4
.L_174:
        /*0418*/ 	.word	index@(_Z7funcEQ5PdS_S_)
        /*041c*/ 	.word	0x00000000


	//----- nvinfo : EIATTR_MIN_STACK_SIZE
	.align		4
.L_175:
        /*0420*/ 	.byte	0x04, 0x12
        /*0422*/ 	.short	(.L_177 - .L_176)
	.align		4
.L_176:
        /*0424*/ 	.word	index@(_Z7funcEQ4PdS_S_)
        /*0428*/ 	.word	0x00000000


	//----- nvinfo : EIATTR_MIN_STACK_SIZE
	.align		4
.L_177:
        /*042c*/ 	.byte	0x04, 0x12
        /*042e*/ 	.short	(.L_179 - .L_178)
	.align		4
.L_178:
        /*0430*/ 	.word	index@(_Z7funcEQ3PdS_S_)
        /*0434*/ 	.word	0x00000000


	//----- nvinfo : EIATTR_MIN_STACK_SIZE
	.align		4
.L_179:
        /*0438*/ 	.byte	0x04, 0x12
        /*043a*/ 	.short	(.L_181 - .L_180)
	.align		4
.L_180:
        /*043c*/ 	.word	index@(_Z7funcEQ2PdS_S_)
        /*0440*/ 	.word	0x00000000


	//----- nvinfo : EIATTR_MIN_STACK_SIZE
	.align		4
.L_181:
        /*0444*/ 	.byte	0x04, 0x12
        /*0446*/ 	.short	(.L_183 - .L_182)
	.align		4
.L_182:
        /*0448*/ 	.word	index@(_Z7funcEQ1PdS_S_)
        /*044c*/ 	.word	0x00000000


	//----- nvinfo : EIATTR_MIN_STACK_SIZE
	.align		4
.L_183:
        /*0450*/ 	.byte	0x04, 0x12
        /*0452*/ 	.short	(.L_185 - .L_184)
	.align		4
.L_184:
        /*0454*/ 	.word	index@(_Z7funcEQ0PdS_S_)
        /*0458*/ 	.word	0x00000000
.L_185:


//--------------------- .nv.compat                --------------------------
	.section	.nv.compat,"",@"SHT_CUDA_COMPAT_INFO"
	.align	4
        /*0000*/ 	.byte	0x02, 0x09, 0x00, 0x00, 0x02, 0x02, 0x01, 0x00, 0x02, 0x05, 0x05, 0x00, 0x03, 0x07, 0x01, 0x01
        /*0010*/ 	.byte	0x02, 0x03, 0x00, 0x00, 0x02, 0x06, 0x01, 0x00, 0x04, 0x0b, 0x08, 0x00, 0x01, 0x00, 0x00, 0x00
        /*0020*/ 	.byte	0x00, 0x00, 0x00, 0x00


//--------------------- .nv.info._Z8funcEQ30PdS_S_ --------------------------
	.section	.nv.info._Z8funcEQ30PdS_S_,"",@"SHT_CUDA_INFO"
	.sectionflags	@""
	.align	4


	//----- nvinfo : EIATTR_CUDA_API_VERSION
	.align		4
        /*0000*/ 	.byte	0x04, 0x37
        /*0002*/ 	.short	(.L_187 - .L_186)
.L_186:
        /*0004*/ 	.word	0x00000082


	//----- nvinfo : EIATTR_KPARAM_INFO
	.align		4
.L_187:
        /*0008*/ 	.byte	0x04, 0x17
        /*000a*/ 	.short	(.L_189 - .L_188)
.L_188:
        /*000c*/ 	.word	0x00000000
        /*0010*/ 	.short	0x0002
        /*0012*/ 	.short	0x0010
        /*0014*/ 	.byte	0x00, 0xf5, 0x21, 0x00


	//----- nvinfo : EIATTR_KPARAM_INFO
	.align		4
.L_189:
        /*0018*/ 	.byte	0x04, 0x17
        /*001a*/ 	.short	(.L_191 - .L_190)
.L_190:
        /*001c*/ 	.word	0x00000000
        /*0020*/ 	.short	0x0001
        /*0022*/ 	.short	0x0008
        /*0024*/ 	.byte	0x00, 0xf5, 0x21, 0x00


	//----- nvinfo : EIATTR_KPARAM_INFO
	.align		4
.L_191:
        /*0028*/ 	.byte	0x04, 0x17
        /*002a*/ 	.short	(.L_193 - .L_192)
.L_192:
        /*002c*/ 	.word	0x00000000
        /*0030*/ 	.short	0x0000
        /*0032*/ 	.short	0x0000
        /*0034*/ 	.byte	0x00, 0xf5, 0x21, 0x00


	//----- nvinfo : EIATTR_SPARSE_MMA_MASK
	.align		4
.L_193:
        /*0038*/ 	.byte	0x03, 0x50
        /*003a*/ 	.short	0x0000


	//----- nvinfo : EIATTR_MAXREG_COUNT
	.align		4
        /*003c*/ 	.byte	0x03, 0x1b
        /*003e*/ 	.short	0x00ff


	//----- nvinfo : EIATTR_MERCURY_ISA_VERSION
	.align		4
        /*0040*/ 	.byte	0x03, 0x5f
        /*0042*/ 	.short	0x0101


	//----- nvinfo : EIATTR_VRC_CTA_INIT_COUNT
	.align		4
        /*0044*/ 	.byte	0x02, 0x4a
	.zero		1
	.zero		1


	//----- nvinfo : EIATTR_EXIT_INSTR_OFFSETS
	.align		4
        /*0048*/ 	.byte	0x04, 0x1c
        /*004a*/ 	.short	(.L_195 - .L_194)


	//   ....[0]....
.L_194:
        /*004c*/ 	.word	0x00000060


	//   ....[1]....
        /*0050*/ 	.word	0x00000610


	//----- nvinfo : EIATTR_CBANK_PARAM_SIZE
	.align		4
.L_195:
        /*0054*/ 	.byte	0x03, 0x19
        /*0056*/ 	.short	0x0018


	//----- nvinfo : EIATTR_PARAM_CBANK
	.align		4
        /*0058*/ 	.byte	0x04, 0x0a
        /*005a*/ 	.short	(.L_197 - .L_196)
	.align		4
.L_196:
        /*005c*/ 	.word	index@(.nv.constant0._Z8funcEQ30PdS_S_)
        /*0060*/ 	.short	0x0380
        /*0062*/ 	.short	0x0018


	//----- nvinfo : EIATTR_SW_WAR
	.align		4
.L_197:
        /*0064*/ 	.byte	0x04, 0x36
        /*0066*/ 	.short	(.L_199 - .L_198)
.L_198:
        /*0068*/ 	.word	0x00000008
.L_199:


//--------------------- .nv.info._Z8funcEQ29PdS_S_ --------------------------
	.section	.nv.info._Z8funcEQ29PdS_S_,"",@"SHT_CUDA_INFO"
	.sectionflags	@""
	.align	4


	//----- nvinfo : EIATTR_CUDA_API_VERSION
	.align		4
        /*0000*/ 	.byte	0x04, 0x37
        /*0002*/ 	.short	(.L_201 - .L_200)
.L_200:
        /*0004*/ 	.word	0x00000082


	//----- nvinfo : EIATTR_KPARAM_INFO
	.align		4
.L_201:
        /*0008*/ 	.byte	0x04, 0x17
        /*000a*/ 	.short	(.L_203 - .L_202)
.L_202:
        /*000c*/ 	.word	0x00000000
        /*0010*/ 	.short	0x0002
        /*0012*/ 	.short	0x0010
        /*0014*/ 	.byte	0x00, 0xf5, 0x21, 0x00


	//----- nvinfo : EIATTR_KPARAM_INFO
	.align		4
.L_203:
        /*0018*/ 	.byte	0x04, 0x17
        /*001a*/ 	.short	(.L_205 - .L_204)
.L_204:
        /*001c*/ 	.word	0x00000000
        /*0020*/ 	.short	0x0001
        /*0022*/ 	.short	0x0008
        /*0024*/ 	.byte	0x00, 0xf5, 0x21, 0x00


	//----- nvinfo : EIATTR_KPARAM_INFO
	.align		4
.L_205:
        /*0028*/ 	.byte	0x04, 0x17
        /*002a*/ 	.short	(.L_207 - .L_206)
.L_206:
        /*002c*/ 	.word	0x00000000
        /*0030*/ 	.short	0x0000
        /*0032*/ 	.short	0x0000
        /*0034*/ 	.byte	0x00, 0xf5, 0x21, 0x00


	//----- nvinfo : EIATTR_SPARSE_MMA_MASK
	.align		4
.L_207:
        /*0038*/ 	.byte	0x03, 0x50
        /*003a*/ 	.short	0x0000


	//----- nvinfo : EIATTR_MAXREG_COUNT
	.align		4
        /*003c*/ 	.byte	0x03, 0x1b
        /*003e*/ 	.short	0x00ff


	//----- nvinfo : EIATTR_MERCURY_ISA_VERSION
	.align		4
        /*0040*/ 	.byte	0x03, 0x5f
        /*0042*/ 	.short	0x0101


	//----- nvinfo : EIATTR_VRC_CTA_INIT_COUNT
	.align		4
        /*0044*/ 	.byte	0x02, 0x4a
	.zero		1
	.zero		1


	//----- nvinfo : EIATTR_EXIT_INSTR_OFFSETS
	.align		4
        /*0048*/ 	.byte	0x04, 0x1c
        /*004a*/ 	.short	(.L_209 - .L_208)


	//   ....[0]....
.L_208:
        /*004c*/ 	.word	0x00000060


	//   ....[1]....
        /*0050*/ 	.word	0x000005f0


	//----- nvinfo : EIATTR_CBANK_PARAM_SIZE
	.align		4
.L_209:
        /*0054*/ 	.byte	0x03, 0x19
        /*0056*/ 	.short	0x0018


	//----- nvinfo : EIATTR_PARAM_CBANK
	.align		4
        /*0058*/ 	.byte	0x04, 0x0a
        /*005a*/ 	.short	(.L_211 - .L_210)
	.align		4
.L_210:
        /*005c*/ 	.word	index@(.nv.constant0._Z8funcEQ29PdS_S_)
        /*0060*/ 	.short	0x0380
        /*0062*/ 	.short	0x0018


	//----- nvinfo : EIATTR_SW_WAR
	.align		4
.L_211:
        /*0064*/ 	.byte	0x04, 0x36
        /*0066*/ 	.short	(.L_213 - .L_212)
.L_212:
        /*0068*/ 	.word	0x00000008
.L_213:


//--------------------- .nv.info._Z8funcEQ28PdS_S_ --------------------------
	.section	.nv.info._Z8funcEQ28PdS_S_,"",@"SHT_CUDA_INFO"
	.sectionflags	@""
	.align	4


	//----- nvinfo : EIATTR_CUDA_API_VERSION
	.align		4
        /*0000*/ 	.byte	0x04, 0x37
        /*0002*/ 	.short	(.L_215 - .L_214)
.L_214:
        /*0004*/ 	.word	0x00000082


	//----- nvinfo : EIATTR_KPARAM_INFO
	.align		4
.L_215:
        /*0008*/ 	.byte	0x04, 0x17
        /*000a*/ 	.short	(.L_217 - .L_216)
.L_216:
        /*000c*/ 	.word	0x00000000
        /*0010*/ 	.short	0x0002
        /*0012*/ 	.short	0x0010
        /*0014*/ 	.byte	0x00, 0xf5, 0x21, 0x00


	//----- nvinfo : EIATTR_KPARAM_INFO
	.align		4
.L_217:
        /*0018*/ 	.byte	0x04, 0x17
        /*001a*/ 	.short	(.L_219 - .L_218)
.L_218:
        /*001c*/ 	.word	0x00000000
        /*0020*/ 	.short	0x0001
        /*0022*/ 	.short	0x0008
        /*0024*/ 	.byte	0x00, 0xf5, 0x21, 0x00


	//----- nvinfo : EIATTR_KPARAM_INFO
	.align		4
.L_219:
        /*0028*/ 	.byte	0x04, 0x17
        /*002a*/ 	.short	(.L_221 - .L_220)
.L_220:
        /*002c*/ 	.word	0x00000000
        /*0030*/ 	.short	0x0000
        /*0032*/ 	.short	0x0000
        /*0034*/ 	.byte	0x00, 0xf5, 0x21, 0x00


	//----- nvinfo : EIATTR_SPARSE_MMA_MASK
	.align		4
.L_221:
        /*0038*/ 	.byte	0x03, 0x50
        /*003a*/ 	.short	0x0000


	//----- nvinfo : EIATTR_MAXREG_COUNT
	.align		4
        /*003c*/ 	.byte	0x03, 0x1b
        /*003e*/ 	.short	0x00ff


	//----- nvinfo : EIATTR_MERCURY_ISA_VERSION
	.align		4
        /*0040*/ 	.byte	0x03, 0x5f
        /*0042*/ 	.short	0x0101


	//----- nvinfo : EIATTR_VRC_CTA_INIT_COUNT
	.align		4
        /*0044*/ 	.byte	0x02, 0x4a
	.zero		1
	.zero		1


	//----- nvinfo : EIATTR_EXIT_INSTR_OFFSETS
	.align		4
        /*0048*/ 	.byte	0x04, 0x1c
        /*004a*/ 	.short	(.L_223 - .L_222)


	//   ....[0]....
.L_222:
        /*004c*/ 	.word	0x00000060


	//   ....[1]....
        /*0050*/ 	.word	0x000005d0


	//----- nvinfo : EIATTR_CBANK_PARAM_SIZE
	.align		4
.L_223:
        /*0054*/ 	.byte	0x03, 0x19
        /*0056*/ 	.short	0x0018


	//----- nvinfo : EIATTR_PARAM_CBANK
	.align		4
        /*0058*/ 	.byte	0x04, 0x0a
        /*005a*/ 	.short	(.L_225 - .L_224)
	.align		4
.L_224:
        /*005c*/ 	.word	index@(.nv.constant0._Z8funcEQ28PdS_S_)
        /*0060*/ 	.short	0x0380
        /*0062*/ 	.short	0x0018


	//----- nvinfo : EIATTR_SW_WAR
	.align		4
.L_225:
        /*0064*/ 	.byte	0x04, 0x36
        /*0066*/ 	.short	(.L_227 - .L_226)
.L_226:
        /*0068*/ 	.word	0x00000008
.L_227:


//--------------------- .nv.info._Z8funcEQ27PdS_S_ --------------------------
	.section	.nv.info._Z8funcEQ27PdS_S_,"",@"SHT_CUDA_INFO"
	.sectionflags	@""
	.align	4


	//----- nvinfo : EIATTR_CUDA_API_VERSION
	.align		4
        /*0000*/ 	.byte	0x04, 0x37
        /*0002*/ 	.short	(.L_229 - .L_228)
.L_228:
        /*0004*/ 	.word	0x00000082


	//----- nvinfo : EIATTR_KPARAM_INFO
	.align		4
.L_229:
        /*0008*/ 	.byte	0x04, 0x17
        /*000a*/ 	.short	(.L_231 - .L_230)
.L_230:
        /*000c*/ 	.word	0x00000000
        /*0010*/ 	.short	0x0002
        /*0012*/ 	.short	0x0010
        /*0014*/ 	.byte	0x00, 0xf5, 0x21, 0x00


	//----- nvinfo : EIATTR_KPARAM_INFO
	.align		4
.L_231:
        /*0018*/ 	.byte	0x04, 0x17
        /*001a*/ 	.short	(.L_233 - .L_232)
.L_232:
        /*001c*/ 	.word	0x00000000
        /*0020*/ 	.short	0x0001
        /*0022*/ 	.short	0x0008
        /*0024*/ 	.byte	0x00, 0xf5, 0x21, 0x00


	//----- nvinfo : EIATTR_KPARAM_INFO
	.align		4
.L_233:
        /*0028*/ 	.byte	0x04, 0x17
        /*002a*/ 	.short	(.L_235 - .L_234)
.L_234:
        /*002c*/ 	.word	0x00000000
        /*0030*/ 	.short	0x0000
        /*0032*/ 	.short	0x0000
        /*0034*/ 	.byte	0x00, 0xf5, 0x21, 0x00


	//----- nvinfo : EIATTR_SPARSE_MMA_MASK
	.align		4
.L_235:
        /*0038*/ 	.byte	0x03, 0x50
        /*003a*/ 	.short	0x0000


	//----- nvinfo : EIATTR_MAXREG_COUNT
	.align		4
        /*003c*/ 	.byte	0x03, 0x1b
        /*003e*/ 	.short	0x00ff


	//----- nvinfo : EIATTR_MERCURY_ISA_VERSION
	.align		4
        /*0040*/ 	.byte	0x03, 0x5f
        /*0042*/ 	.short	0x0101


	//----- nvinfo : EIATTR_VRC_CTA_INIT_COUNT
	.align		4
        /*0044*/ 	.byte	0x02, 0x4a
	.zero		1
	.zero		1


	//----- nvinfo : EIATTR_EXIT_INSTR_OFFSETS
	.align		4
        /*0048*/ 	.byte	0x04, 0x1c
        /*004a*/ 	.short	(.L_237 - .L_236)


	//   ....[0]....
.L_236:
        /*004c*/ 	.word	0x00000060


	//   ....[1]....
        /*0050*/ 	.word	0x000005b0


	//----- nvinfo : EIATTR_CBANK_PARAM_SIZE
	.align		4
.L_237:
        /*0054*/ 	.byte	0x03, 0x19
        /*0056*/ 	.short	0x0018


	//----- nvinfo : EIATTR_PARAM_CBANK
	.align		4
        /*0058*/ 	.byte	0x04, 0x0a
        /*005a*/ 	.short	(.L_239 - .L_238)
	.align		4
.L_238:
        /*005c*/ 	.word	index@(.nv.constant0._Z8funcEQ27PdS_S_)
        /*0060*/ 	.short	0x0380
        /*0062*/ 	.short	0x0018


	//----- nvinfo : EIATTR_SW_WAR
	.align		4
.L_239:
        /*0064*/ 	.byte	0x04, 0x36
        /*0066*/ 	.short	(.L_241 - .L_240)
.L_240:
        /*0068*/ 	.word	0x00000008
.L_241:


//--------------------- .nv.info._Z8funcEQ26PdS_S_ --------------------------
	.section	.nv.info._Z8funcEQ26PdS_S_,"",@"SHT_CUDA_INFO"
	.sectionflags	@""
	.align	4


	//----- nvinfo : EIATTR_CUDA_API_VERSION
	.align		4
        /*0000*/ 	.byte	0x04, 0x37
        /*0002*/ 	.short	(.L_243 - .L_242)
.L_242:
        /*0004*/ 	.word	0x00000082


	//----- nvinfo : EIATTR_KPARAM_INFO
	.align		4
.L_243:
        /*0008*/ 	.byte	0x04, 0x17
        /*000a*/ 	.short	(.L_245 - .L_244)
.L_244:
        /*000c*/ 	.word	0x00000000
        /*0010*/ 	.short	0x0002
        /*0012*/ 	.short	0x0010
        /*0014*/ 	.byte	0x00, 0xf5, 0x21, 0x00


	//----- nvinfo : EIATTR_KPARAM_INFO
	.align		4
.L_245:
        /*0018*/ 	.byte	0x04, 0x17
        /*001a*/ 	.short	(.L_247 - .L_246)
.L_246:
        /*001c*/ 	.word	0x00000000
        /*0020*/ 	.short	0x0001
        /*0022*/ 	.short	0x0008
        /*0024*/ 	.byte	0x00, 0xf5, 0x21, 0x00


	//----- nvinfo : EIATTR_KPARAM_INFO
	.align		4
.L_247:
        /*0028*/ 	.byte	0x04, 0x17
        /*002a*/ 	.short	(.L_249 - .L_248)
.L_248:
        /*002c*/ 	.word	0x00000000
        /*0030*/ 	.short	0x0000
        /*0032*/ 	.short	0x0000
        /*0034*/ 	.byte	0x00, 0xf5, 0x21, 0x00


	//----- nvinfo : EIATTR_SPARSE_MMA_MASK
	.align		4
.L_249:
        /*0038*/ 	.byte	0x03, 0x50
        /*003a*/ 	.short	0x0000


	//----- nvinfo : EIATTR_MAXREG_COUNT
	.align		4
        /*003c*/ 	.byte	0x03, 0x1b
        /*003e*/ 	.short	0x00ff


	//----- nvinfo : EIATTR_MERCURY_ISA_VERSION
	.align		4
        /*0040*/ 	.byte	0x03, 0x5f
        /*0042*/ 	.short	0x0101


	//----- nvinfo : EIATTR_VRC_CTA_INIT_COUNT
	.align		4
        /*0044*/ 	.byte	0x02, 0x4a
	.zero		1
	.zero		1


	//----- nvinfo : EIATTR_EXIT_INSTR_OFFSETS
	.align		4
        /*0048*/ 	.byte	0x04, 0x1c
        /*004a*/ 	.short	(.L_251 - .L_250)


	//   ....[0]....
.L_250:
        /*004c*/ 	.word	0x00000060


	//   ....[1]....
        /*0050*/ 	.word	0x00000590


	//----- nvinfo : EIATTR_CBANK_PARAM_SIZE
	.align		4
.L_251:
        /*0054*/ 	.byte	0x03, 0x19
        /*0056*/ 	.short	0x0018


	//----- nvinfo : EIATTR_PARAM_CBANK
	.align		4
        /*0058*/ 	.byte	0x04, 0x0a
        /*005a*/ 	.short	(.L_253 - .L_252)
	.align		4
.L_252:
        /*005c*/ 	.word	index@(.nv.constant0._Z8funcEQ26PdS_S_)
        /*0060*/ 	.short	0x0380
        /*0062*/ 	.short	0x0018


	//----- nvinfo : EIATTR_SW_WAR
	.align		4
.L_253:
        /*0064*/ 	.byte	0x04, 0x36
        /*0066*/ 	.short	(.L_255 - .L_254)
.L_254:
        /*0068*/ 	.word	0x00000008
.L_255:


//--------------------- .nv.info._Z8funcEQ25PdS_S_ --------------------------
	.section	.nv.info._Z8funcEQ25PdS_S_,"",@"SHT_CUDA_INFO"
	.sectionflags	@""
	.align	4


	//----- nvinfo : EIATTR_CUDA_API_VERSION
	.align		4
        /*0000*/ 	.byte	0x04, 0x37
        /*0002*/ 	.short	(.L_257 - .L_256)
.L_256:
        /*0004*/ 	.word	0x00000082


	//----- nvinfo : EIATTR_KPARAM_INFO
	.align		4
.L_257:
        /*0008*/ 	.byte	0x04, 0x17
        /*000a*/ 	.short	(.L_259 - .L_258)
.L_258:
        /*000c*/ 	.word	0x00000000
        /*0010*/ 	.short	0x0002
        /*0012*/ 	.short	0x0010
        /*0014*/ 	.byte	0x00, 0xf5, 0x21, 0x00


	//----- nvinfo : EIATTR_KPARAM_INFO
	.align		4
.L_259:
        /*0018*/ 	.byte	0x04, 0x17
        /*001a*/ 	.short	(.L_261 - .L_260)
.L_260:
        /*001c*/ 	.word	0x00000000
        /*0020*/ 	.short	0x0001
        /*0022*/ 	.short	0x0008
        /*0024*/ 	.byte	0x00, 0xf5, 0x21, 0x00


	//----- nvinfo : EIATTR_KPARAM_INFO
	.align		4
.L_261:
        /*0028*/ 	.byte	0x04, 0x17
        /*002a*/ 	.short	(.L_263 - .L_262)
.L_262:
        /*002c*/ 	.word	0x00000000
        /*0030*/ 	.short	0x0000
        /*0032*/ 	.short	0x0000
        /*0034*/ 	.byte	0x00, 0xf5, 0x21, 0x00


	//----- nvinfo : EIATTR_SPARSE_MMA_MASK
	.align		4
.L_263:
        /*0038*/ 	.byte	0x03, 0x50
        /*003a*/ 	.short	0x0000


	//----- nvinfo : EIATTR_MAXREG_COUNT
	.align		4
        /*003c*/ 	.byte	0x03, 0x1b
        /*003e*/ 	.short	0x00ff


	//----- nvinfo : EIATTR_MERCURY_ISA_VERSION
	.align		4
        /*0040*/ 	.byte	0x03, 0x5f
        /*0042*/ 	.short	0x0101


	//----- nvinfo : EIATTR_VRC_CTA_INIT_COUNT
	.align		4
        /*0044*/ 	.byte	0x02, 0x4a
	.zero		1
	.zero		1


	//----- nvinfo : EIATTR_EXIT_INSTR_OFFSETS
	.align		4
        /*0048*/ 	.byte	0x04, 0x1c
        /*004a*/ 	.short	(.L_265 - .L_264)


	//   ....[0]....
.L_264:
        /*004c*/ 	.word	0x00000060


	//   ....[1]....
        /*0050*/ 	.word	0x00000570


	//----- nvinfo : EIATTR_CBANK_PARAM_SIZE
	.align		4
.L_265:
        /*0054*/ 	.byte	0x03, 0x19
        /*0056*/ 	.short	0x0018


	//----- nvinfo : EIATTR_PARAM_CBANK
	.align		4
        /*0058*/ 	.byte	0x04, 0x0a
        /*005a*/ 	.short	(.L_267 - .L_266)
	.align		4
.L_266:
        /*005c*/ 	.word	index@(.nv.constant0._Z8funcEQ25PdS_S_)
        /*0060*/ 	.short	0x0380
        /*0062*/ 	.short	0x0018


	//----- nvinfo : EIATTR_SW_WAR
	.align		4
.L_267:
        /*0064*/ 	.byte	0x04, 0x36
        /*0066*/ 	.short	(.L_269 - .L_268)
.L_268:
        /*0068*/ 	.word	0x00000008
.L_269:


//--------------------- .nv.info._Z8funcEQ24PdS_S_ --------------------------
	.section	.nv.info._Z8funcEQ24PdS_S_,"",@"SHT_CUDA_INFO"
	.sectionflags	@""
	.align	4


	//----- nvinfo : EIATTR_CUDA_API_VERSION
	.align		4
        /*0000*/ 	.byte	0x04, 0x37
        /*0002*/ 	.short	(.L_271 - .L_270)
.L_270:
        /*0004*/ 	.word	0x00000082


	//----- nvinfo : EIATTR_KPARAM_INFO
	.align		4
.L_271:
        /*0008*/ 	.byte	0x04, 0x17
        /*000a*/ 	.short	(.L_273 - .L_272)
.L_272:
        /*000c*/ 	.word	0x00000000
        /*0010*/ 	.short	0x0002
        /*0012*/ 	.short	0x0010
        /*0014*/ 	.byte	0x00, 0xf5, 0x21, 0x00


	//----- nvinfo : EIATTR_KPARAM_INFO
	.align		4
.L_273:
        /*0018*/ 	.byte	0x04, 0x17
        /*001a*/ 	.short	(.L_275 - .L_274)
.L_274:
        /*001c*/ 	.word	0x00000000
        /*0020*/ 	.short	0x0001
        /*0022*/ 	.short	0x0008
        /*0024*/ 	.byte	0x00, 0xf5, 0x21, 0x00


	//----- nvinfo : EIATTR_KPARAM_INFO
	.align		4
.L_275:
        /*0028*/ 	.byte	0x04, 0x17
        /*002a*/ 	.short	(.L_277 - .L_276)
.L_276:
        /*002c*/ 	.word	0x00000000
        /*0030*/ 	.short	0x0000
        /*0032*/ 	.short	0x0000
        /*0034*/ 	.byte	0x00, 0xf5, 0x21, 0x00


	//----- nvinfo : EIATTR_SPARSE_MMA_MASK
	.align		4
.L_277:
        /*0038*/ 	.byte	0x03, 0x50
        /*003a*/ 	.short	0x0000


	//----- nvinfo : EIATTR_MAXREG_COUNT
	.align		4
        /*003c*/ 	.byte	0x03, 0x1b
        /*003e*/ 	.short	0x00ff


	//----- nvinfo : EIATTR_MERCURY_ISA_VERSION
	.align		4
        /*0040*/ 	.byte	0x03, 0x5f
        /*0042*/ 	.short	0x0101


	//----- nvinfo : EIATTR_VRC_CTA_INIT_COUNT
	.align		4
        /*0044*/ 	.byte	0x02, 0x4a
	.zero		1
	.zero		1


	//----- nvinfo : EIATTR_EXIT_INSTR_OFFSETS
	.align		4
        /*0048*/ 	.byte	0x04, 0x1c
        /*004a*/ 	.short	(.L_279 - .L_278)


	//   ....[0]....
.L_278:
        /*004c*/ 	.word	0x00000060


	//   ....[1]....
        /*0050*/ 	.word	0x00000550


	//----- nvinfo : EIATTR_CBANK_PARAM_SIZE
	.align		4
.L_279:
        /*0054*/ 	.byte	0x03, 0x19
        /*0056*/ 	.short	0x0018


	//----- nvinfo : EIATTR_PARAM_CBANK
	.align		4
        /*0058*/ 	.byte	0x04, 0x0a
        /*005a*/ 	.short	(.L_281 - .L_280)
	.align		4
.L_280:
        /*005c*/ 	.word	index@(.nv.constant0._Z8funcEQ24PdS_S_)
        /*0060*/ 	.short	0x0380
        /*0062*/ 	.short	0x0018


	//----- nvinfo : EIATTR_SW_WAR
	.align		4
.L_281:
        /*0064*/ 	.byte	0x04, 0x36
        /*0066*/ 	.short	(.L_283 - .L_282)
.L_282:
        /*0068*/ 	.word	0x00000008
.L_283:


//--------------------- .nv.info._Z8funcEQ23PdS_S_ --------------------------
	.section	.nv.info._Z8funcEQ23PdS_S_,"",@"SHT_CUDA_INFO"
	.sectionflags	@""
	.align	4


	//----- nvinfo : EIATTR_CUDA_API_VERSION
	.align		4
        /*0000*/ 	.byte	0x04, 0x37
        /*0002*/ 	.short	(.L_285 - .L_284)
.L_284:
        /*0004*/ 	.word	0x00000082


	//----- nvinfo : EIATTR_KPARAM_INFO
	.align		4
.L_285:
        /*0008*/ 	.byte	0x04, 0x17
        /*000a*/ 	.short	(.L_287 - .L_286)
.L_286:
        /*000c*/ 	.word	0x00000000
        /*0010*/ 	.short	0x0002
        /*0012*/ 	.short	0x0010
        /*0014*/ 	.byte	0x00, 0xf5, 0x21, 0x00


	//----- nvinfo : EIATTR_KPARAM_INFO
	.align		4
.L_287:
        /*0018*/ 	.byte	0x04, 0x17
        /*001a*/ 	.short	(.L_289 - .L_288)
.L_288:
        /*001c*/ 	.word	0x00000000
        /*0020*/ 	.short	0x0001
        /*0022*/ 	.short	0x0008
        /*0024*/ 	.byte	0x00, 0xf5, 0x21, 0x00


	//----- nvinfo : EIATTR_KPARAM_INFO
	.align		4
.L_289:
        /*0028*/ 	.byte	0x04, 0x17
        /*002a*/ 	.short	(.L_291 - .L_290)
.L_290:
        /*002c*/ 	.word	0x00000000
        /*0030*/ 	.short	0x0000
        /*0032*/ 	.short	0x0000
        /*0034*/ 	.byte	0x00, 0xf5, 0x21, 0x00


	//----- nvinfo : EIATTR_SPARSE_MMA_MASK
	.align		4
.L_291:
        /*0038*/ 	.byte	0x03, 0x50
        /*003a*/ 	.short	0x0000


	//----- nvinfo : EIATTR_MAXREG_COUNT
	.align		4
        /*003c*/ 	.byte	0x03, 0x1b
        /*003e*/ 	.short	0x00ff


	//----- nvinfo : EIATTR_MERCURY_ISA_VERSION
	.align		4
        /*0040*/ 	.byte	0x03, 0x5f
        /*0042*/ 	.short	0x0101


	//----- nvinfo : EIATTR_VRC_CTA_INIT_COUNT
	.align		4
        /*0044*/ 	.byte	0x02, 0x4a
	.zero		1
	.zero		1


	//----- nvinfo : EIATTR_EXIT_INSTR_OFFSETS
	.align		4
        /*0048*/ 	.byte	0x04, 0x1c
        /*004a*/ 	.short	(.L_293 - .L_292)


	//   ....[0]....
.L_292:
        /*004c*/ 	.word	0x00000060


	//   ....[1]....
        /*0050*/ 	.word	0x00000530


	//----- nvinfo : EIATTR_CBANK_PARAM_SIZE
	.align		4
.L_293:
        /*0054*/ 	.byte	0x03, 0x19
        /*0056*/ 	.short	0x0018


	//----- nvinfo : EIATTR_PARAM_CBANK
	.align		4
        /*0058*/ 	.byte	0x04, 0x0a
        /*005a*/ 	.short	(.L_295 - .L_294)
	.align		4
.L_294:
        /*005c*/ 	.word	index@(.nv.constant0._Z8funcEQ23PdS_S_)
        /*0060*/ 	.short	0x0380
        /*0062*/ 	.short	0x0018


	//----- nvinfo : EIATTR_SW_WAR
	.align		4
.L_295:
        /*0064*/ 	.byte	0x04, 0x36
        /*0066*/ 	.short	(.L_297 - .L_296)
.L_296:
        /*0068*/ 	.word	0x00000008
.L_297:


//--------------------- .nv.info._Z8funcEQ22PdS_S_ --------------------------
	.section	.nv.info._Z8funcEQ22PdS_S_,"",@"SHT_CUDA_INFO"
	.sectionflags	@""
	.align	4


	//----- nvinfo : EIATTR_CUDA_API_VERSION
	.align		4
        /*0000*/ 	.byte	0x04, 0x37
        /*0002*/ 	.short	(.L_299 - .L_298)
.L_298:
        /*0004*/ 	.word	0x00000082


	//----- nvinfo : EIATTR_KPARAM_INFO
	.align		4
.L_299:
        /*0008*/ 	.byte	0x04, 0x17
        /*000a*/ 	.short	(.L_301 - .L_300)
.L_300:
        /*000c*/ 	.word	0x00000000
        /*0010*/ 	.short	0x0002
        /*0012*/ 	.short	0x0010
        /*0014*/ 	.byte	0x00, 0xf5, 0x21, 0x00


	//----- nvinfo : EIATTR_KPARAM_INFO
	.align		4
.L_301:
        /*0018*/ 	.byte	0x04, 0x17
        /*001a*/ 	.short	(.L_303 - .L_302)
.L_302:
        /*001c*/ 	.word	0x00000000
        /*0020*/ 	.short	0x0001
        /*0022*/ 	.short	0x0008
        /*0024*/ 	.byte	0x00, 0xf5, 0x21, 0x00


	//----- nvinfo : EIATTR_KPARAM_INFO
	.align		4
.L_303:
        /*0028*/ 	.byte	0x04, 0x17
        /*002a*/ 	.short	(.L_305 - .L_304)
.L_304:
        /*002c*/ 	.word	0x00000000
        /*0030*/ 	.short	0x0000
        /*0032*/ 	.short	0x0000
        /*0034*/ 	.byte	0x00, 0xf5, 0x21, 0x00


	//----- nvinfo : EIATTR_SPARSE_MMA_MASK
	.align		4
.L_305:
        /*0038*/ 	.byte	0x03, 0x50
        /*003a*/ 	.short	0x0000


	//----- nvinfo : EIATTR_MAXREG_COUNT
	.align		4
        /*003c*/ 	.byte	0x03, 0x1b
        /*003e*/ 	.short	0x00ff


	//----- nvinfo : EIATTR_MERCURY_ISA_VERSION
	.align		4
        /*0040*/ 	.byte	0x03, 0x5f
        /*0042*/ 	.short	0x0101


	//----- nvinfo : EIATTR_VRC_CTA_INIT_COUNT
	.align		4
        /*0044*/ 	.byte	0x02, 0x4a
	.zero		1
	.zero		1


	//----- nvinfo : EIATTR_EXIT_INSTR_OFFSETS
	.align		4
        /*0048*/ 	.byte	0x04, 0x1c
        /*004a*/ 	.short	(.L_307 - .L_306)


	//   ....[0]....
.L_306:
        /*004c*/ 	.word	0x00000060


	//   ....[1]....
        /*0050*/ 	.word	0x00000510


	//----- nvinfo : EIATTR_CBANK_PARAM_SIZE
	.align		4
.L_307:
        /*0054*/ 	.byte	0x03, 0x19
        /*0056*/ 	.short	0x0018


	//----- nvinfo : EIATTR_PARAM_CBANK
	.align		4
        /*0058*/ 	.byte	0x04, 0x0a
        /*005a*/ 	.short	(.L_309 - .L_308)
	.align		4
.L_308:
        /*005c*/ 	.word	index@(.nv.constant0._Z8funcEQ22PdS_S_)
        /*0060*/ 	.short	0x0380
        /*0062*/ 	.short	0x0018


	//----- nvinfo : EIATTR_SW_WAR
	.align		4
.L_309:
        /*0064*/ 	.byte	0x04, 0x36
        /*0066*/ 	.short	(.L_311 - .L_310)
.L_310:
        /*0068*/ 	.word	0x00000008
.L_311:


//--------------------- .nv.info._Z8funcEQ21PdS_S_ --------------------------
	.section	.nv.info._Z8funcEQ21PdS_S_,"",@"SHT_CUDA_INFO"
	.sectionflags	@""
	.align	4


	//----- nvinfo : EIATTR_CUDA_API_VERSION
	.align		4
        /*0000*/ 	.byte	0x04, 0x37
        /*0002*/ 	.short	(.L_313 - .L_312)
.L_312:
        /*0004*/ 	.word	0x00000082


	//----- nvinfo : EIATTR_KPARAM_INFO
	.align		4
.L_313:
        /*0008*/ 	.byte	0x04, 0x17
        /*000a*/ 	.short	(.L_315 - .L_314)
.L_314:
        /*000c*/ 	.word	0x00000000
        /*0010*/ 	.short	0x0002
        /*0012*/ 	.short	0x0010
        /*0014*/ 	.byte	0x00, 0xf5, 0x21, 0x00


	//----- nvinfo : EIATTR_KPARAM_INFO
	.align		4
.L_315:
        /*0018*/ 	.byte	0x04, 0x17
        /*001a*/ 	.short	(.L_317 - .L_316)
.L_316:
        /*001c*/ 	.word	0x00000000
        /*0020*/ 	.short	0x0001
        /*0022*/ 	.short	0x0008
        /*0024*/ 	.byte	0x00, 0xf5, 0x21, 0x00


	//----- nvinfo : EIATTR_KPARAM_INFO
	.align		4
.L_317:
        /*0028*/ 	.byte	0x04, 0x17
        /*002a*/ 	.short	(.L_319 - .L_318)
.L_318:
        /*002c*/ 	.word	0x00000000
        /*0030*/ 	.short	0x0000
        /*0032*/ 	.short	0x0000
        /*0034*/ 	.byte	0x00, 0xf5, 0x21, 0x00


	//----- nvinfo : EIATTR_SPARSE_MMA_MASK
	.align		4
.L_319:
        /*0038*/ 	.byte	0x03, 0x50
        /*003a*/ 	.short	0x0000


	//----- nvinfo : EIATTR_MAXREG_COUNT
	.align		4
        /*003c*/ 	.byte	0x03, 0x1b
        /*003e*/ 	.short	0x00ff


	//----- nvinfo : EIATTR_MERCURY_ISA_VERSION
	.align		4
        /*0040*/ 	.byte	0x03, 0x5f
        /*0042*/ 	.short	0x0101


	//----- nvinfo : EIATTR_VRC_CTA_INIT_COUNT
	.align		4
        /*0044*/ 	.byte	0x02, 0x4a
	.zero		1
	.zero		1


	//----- nvinfo : EIATTR_EXIT_INSTR_OFFSETS
	.align		4
        /*0048*/ 	.byte	0x04, 0x1c
        /*004a*/ 	.short	(.L_321 - .L_320)


	//   ....[0]....
.L_320:
        /*004c*/ 	.word	0x00000060


	//   ....[1]....
        /*0050*/ 	.word	0x000004f0


	//----- nvinfo : EIATTR_CBANK_PARAM_SIZE
	.align		4
.L_321:
        /*0054*/ 	.byte	0x03, 0x19
        /*0056*/ 	.short	0x0018


	//----- nvinfo : EIATTR_PARAM_CBANK
	.align		4
        /*0058*/ 	.byte	0x04, 0x0a
        /*005a*/ 	.short	(.L_323 - .L_322)
	.align		4
.L_322:
        /*005c*/ 	.word	index@(.nv.constant0._Z8funcEQ21PdS_S_)
        /*0060*/ 	.short	0x0380
        /*0062*/ 	.short	0x0018


	//----- nvinfo : EIATTR_SW_WAR
	.align		4
.L_323:
        /*0064*/ 	.byte	0x04, 0x36
        /*0066*/ 	.short	(.L_325 - .L_324)
.L_324:
        /*0068*/ 	.word	0x00000008
.L_325:


//--------------------- .nv.info._Z8funcEQ20PdS_S_ --------------------------
	.section	.nv.info._Z8funcEQ20PdS_S_,"",@"SHT_CUDA_INFO"
	.sectionflags	@""
	.align	4


	//----- nvinfo : EIATTR_CUDA_API_VERSION
	.align		4
        /*0000*/ 	.byte	0x04, 0x37
        /*0002*/ 	.short	(.L_327 - .L_326)
.L_326:
        /*0004*/ 	.word	0x00000082


	//----- nvinfo : EIATTR_KPARAM_INFO
	.align		4
.L_327:
        /*0008*/ 	.byte	0x04, 0x17
        /*000a*/ 	.short	(.L_329 - .L_328)
.L_328:
        /*000c*/ 	.word	0x00000000
        /*0010*/ 	.short	0x0002
        /*0012*/ 	.short	0x0010
        /*0014*/ 	.byte	0x00, 0xf5, 0x21, 0x00


	//----- nvinfo : EIATTR_KPARAM_INFO
	.align		4
.L_329:
        /*0018*/ 	.byte	0x04, 0x17
        /*001a*/ 	.short	(.L_331 - .L_330)
.L_330:
        /*001c*/ 	.word	0x00000000
        /*0020*/ 	.short	0x0001
        /*0022*/ 	.short	0x0008
        /*0024*/ 	.byte	0x00, 0xf5, 0x21, 0x00


	//----- nvinfo : EIATTR_KPARAM_INFO
	.align		4
.L_331:
        /*0028*/ 	.byte	0x04, 0x17
        /*002a*/ 	.short	(.L_333 - .L_332)
.L_332:
        /*002c*/ 	.word	0x00000000
        /*0030*/ 	.short	0x0000
        /*0032*/ 	.short	0x0000
        /*0034*/ 	.byte	0x00, 0xf5, 0x21, 0x00


	//----- nvinfo : EIATTR_SPARSE_MMA_MASK
	.align		4
.L_333:
        /*0038*/ 	.byte	0x03, 0x50
        /*003a*/ 	.short	0x0000


	//----- nvinfo : EIATTR_MAXREG_COUNT
	.align		4
        /*003c*/ 	.byte	0x03, 0x1b
        /*003e*/ 	.short	0x00ff


	//----- nvinfo : EIATTR_MERCURY_ISA_VERSION
	.align		4
        /*0040*/ 	.byte	0x03, 0x5f
        /*0042*/ 	.short	0x0101


	//----- nvinfo : EIATTR_VRC_CTA_INIT_COUNT
	.align		4
        /*0044*/ 	.byte	0x02, 0x4a
	.zero		1
	.zero		1


	//----- nvinfo : EIATTR_EXIT_INSTR_OFFSETS
	.align		4
        /*0048*/ 	.byte	0x04, 0x1c
        /*004a*/ 	.short	(.L_335 - .L_334)


	//   ....[0]....
.L_334:
        /*004c*/ 	.word	0x00000060


	//   ....[1]....
        /*0050*/ 	.word	0x000004d0


	//----- nvinfo : EIATTR_CBANK_PARAM_SIZE
	.align		4
.L_335:
        /*0054*/ 	.byte	0x03, 0x19
        /*0056*/ 	.short	0x0018


	//----- nvinfo : EIATTR_PARAM_CBANK
	.align		4
        /*0058*/ 	.byte	0x04, 0x0a
        /*005a*/ 	.short	(.L_337 - .L_336)
	.align		4
.L_336:
        /*005c*/ 	.word	index@(.nv.constant0._Z8funcEQ20PdS_S_)
        /*0060*/ 	.short	0x0380
        /*0062*/ 	.short	0x0018


	//----- nvinfo : EIATTR_SW_WAR
	.align		4
.L_337:
        /*0064*/ 	.byte	0x04, 0x36
        /*0066*/ 	.short	(.L_339 - .L_338)
.L_338:
        /*0068*/ 	.word	0x00000008
.L_339:


//--------------------- .nv.info._Z8funcEQ19PdS_S_ --------------------------
	.section	.nv.info._Z8funcEQ19PdS_S_,"",@"SHT_CUDA_INFO"
	.sectionflags	@""
	.align	4


	//----- nvinfo : EIATTR_CUDA_API_VERSION
	.align		4
        /*0000*/ 	.byte	0x04, 0x37
        /*0002*/ 	.short	(.L_341 - .L_340)
.L_340:
        /*0004*/ 	.word	0x00000082


	//----- nvinfo : EIATTR_KPARAM_INFO
	.align		4
.L_341:
        /*0008*/ 	.byte	0x04, 0x17
        /*000a*/ 	.short	(.L_343 - .L_342)
.L_342:
        /*000c*/ 	.word	0x00000000
        /*0010*/ 	.short	0x0002
        /*0012*/ 	.short	0x0010
        /*0014*/ 	.byte	0x00, 0xf5, 0x21, 0x00


	//----- nvinfo : EIATTR_KPARAM_INFO
	.align		4
.L_343:
        /*0018*/ 	.byte	0x04, 0x17
        /*001a*/ 	.short	(.L_345 - .L_344)
.L_344:
        /*001c*/ 	.word	0x00000000
        /*0020*/ 	.short	0x0001
        /*0022*/ 	.short	0x0008
        /*0024*/ 	.byte	0x00, 0xf5, 0x21, 0x00


	//----- nvinfo : EIATTR_KPARAM_INFO
	.align		4
.L_345:
        /*0028*/ 	.byte	0x04, 0x17
        /*002a*/ 	.short	(.L_347 - .L_346)
.L_346:
        /*002c*/ 	.word	0x00000000
        /*0030*/ 	.short	0x0000
        /*0032*/ 	.short	0x0000
        /*0034*/ 	.byte	0x00, 0xf5, 0x21, 0x00


	//----- nvinfo : EIATTR_SPARSE_MMA_MASK
	.align		4
.L_347:
        /*0038*/ 	.byte	0x03, 0x50
        /*003a*/ 	.short	0x0000


	//----- nvinfo : EIATTR_MAXREG_COUNT
	.align		4
        /*003c*/ 	.byte	0x03, 0x1b
        /*003e*/ 	.short	0x00ff


	//----- nvinfo : EIATTR_MERCURY_ISA_VERSION
	.align		4
        /*0040*/ 	.byte	0x03, 0x5f
        /*0042*/ 	.short	0x0101


	//----- nvinfo : EIATTR_VRC_CTA_INIT_COUNT
	.align		4
        /*0044*/ 	.byte	0x02, 0x4a
	.zero		1
	.zero		1


	//----- nvinfo : EIATTR_EXIT_INSTR_OFFSETS
	.align		4
        /*0048*/ 	.byte	0x04, 0x1c
        /*004a*/ 	.short	(.L_349 - .L_348)


	//   ....[0]....
.L_348:
        /*004c*/ 	.word	0x00000060


	//   ....[1]....
        /*0050*/ 	.word	0x000004b0


	//----- nvinfo : EIATTR_CBANK_PARAM_SIZE
	.align		4
.L_349:
        /*0054*/ 	.byte	0x03, 0x19
        /*0056*/ 	.short	0x0018


	//----- nvinfo : EIATTR_PARAM_CBANK
	.align		4
        /*0058*/ 	.byte	0x04, 0x0a
        /*005a*/ 	.short	(.L_351 - .L_350)
	.align		4
.L_350:
        /*005c*/ 	.word	index@(.nv.constant0._Z8funcEQ19PdS_S_)
        /*0060*/ 	.short	0x0380
        /*0062*/ 	.short	0x0018


	//----- nvinfo : EIATTR_SW_WAR
	.align		4
.L_351:
        /*0064*/ 	.byte	0x04, 0x36
        /*0066*/ 	.short	(.L_353 - .L_352)
.L_352:
        /*0068*/ 	.word	0x00000008
.L_353:


//--------------------- .nv.info._Z8funcEQ18PdS_S_ --------------------------
	.section	.nv.info._Z8funcEQ18PdS_S_,"",@"SHT_CUDA_INFO"
	.sectionflags	@""
	.align	4


	//----- nvinfo : EIATTR_CUDA_API_VERSION
	.align		4
        /*0000*/ 	.byte	0x04, 0x37
        /*0002*/ 	.short	(.L_355 - .L_354)
.L_354:
        /*0004*/ 	.word	0x00000082


	//----- nvinfo : EIATTR_KPARAM_INFO
	.align		4
.L_355:
        /*0008*/ 	.byte	0x04, 0x17
        /*000a*/ 	.short	(.L_357 - .L_356)
.L_356:
        /*000c*/ 	.word	0x00000000
        /*0010*/ 	.short	0x0002
        /*0012*/ 	.short	0x0010
        /*0014*/ 	.byte	0x00, 0xf5, 0x21, 0x00


	//----- nvinfo : EIATTR_KPARAM_INFO
	.align		4
.L_357:
        /*0018*/ 	.byte	0x04, 0x17
        /*001a*/ 	.short	(.L_359 - .L_358)
.L_358:
        /*001c*/ 	.word	0x00000000
        /*0020*/ 	.short	0x0001
        /*0022*/ 	.short	0x0008
        /*0024*/ 	.byte	0x00, 0xf5, 0x21, 0x00


	//----- nvinfo : EIATTR_KPARAM_INFO
	.align		4
.L_359:
        /*0028*/ 	.byte	0x04, 0x17
        /*002a*/ 	.short	(.L_361 - .L_360)
.L_360:
        /*002c*/ 	.word	0x00000000
        /*0030*/ 	.short	0x0000
        /*0032*/ 	.short	0x0000
        /*0034*/ 	.byte	0x00, 0xf5, 0x21, 0x00


	//----- nvinfo : EIATTR_SPARSE_MMA_MASK
	.align		4
.L_361:
        /*0038*/ 	.byte	0x03, 0x50
        /*003a*/ 	.short	0x0000


	//----- nvinfo : EIATTR_MAXREG_COUNT
	.align		4
        /*003c*/ 	.byte	0x03, 0x1b
        /*003e*/ 	.short	0x00ff


	//----- nvinfo : EIATTR_MERCURY_ISA_VERSION
	.align		4
        /*0040*/ 	.byte	0x03, 0x5f
        /*0042*/ 	.short	0x0101


	//----- nvinfo : EIATTR_VRC_CTA_INIT_COUNT
	.align		4
        /*0044*/ 	.byte	0x02, 0x4a
	.zero		1
	.zero		1


	//----- nvinfo : EIATTR_EXIT_INSTR_OFFSETS
	.align		4
        /*0048*/ 	.byte	0x04, 0x1c
        /*004a*/ 	.short	(.L_363 - .L_362)


	//   ....[0]....
.L_362:
        /*004c*/ 	.word	0x00000060


	//   ....[1]....
        /*0050*/ 	.word	0x00000490


	//----- nvinfo : EIATTR_CBANK_PARAM_SIZE
	.align		4
.L_363:
        /*0054*/ 	.byte	0x03, 0x19
        /*0056*/ 	.short	0x0018


	//----- nvinfo : EIATTR_PARAM_CBANK
	.align		4
        /*0058*/ 	.byte	0x04, 0x0a
        /*005a*/ 	.short	(.L_365 - .L_364)
	.align		4
.L_364:
        /*005c*/ 	.word	index@(.nv.constant0._Z8funcEQ18PdS_S_)
        /*0060*/ 	.short	0x0380
        /*0062*/ 	.short	0x0018


	//----- nvinfo : EIATTR_SW_WAR
	.align		4
.L_365:
        /*0064*/ 	.byte	0x04, 0x36
        /*0066*/ 	.short	(.L_367 - .L_366)
.L_366:
        /*0068*/ 	.word	0x00000008
.L_367:


//--------------------- .nv.info._Z8funcEQ17PdS_S_ --------------------------
	.section	.nv.info._Z8funcEQ17PdS_S_,"",@"SHT_CUDA_INFO"
	.sectionflags	@""
	.align	4


	//----- nvinfo : EIATTR_CUDA_API_VERSION
	.align		4
        /*0000*/ 	.byte	0x04, 0x37
        /*0002*/ 	.short	(.L_369 - .L_368)
.L_368:
        /*0004*/ 	.word	0x00000082


	//----- nvinfo : EIATTR_KPARAM_INFO
	.align		4
.L_369:
        /*0008*/ 	.byte	0x04, 0x17
        /*000a*/ 	.short	(.L_371 - .L_370)
.L_370:
        /*000c*/ 	.word	0x00000000
        /*0010*/ 	.short	0x0002
        /*0012*/ 	.short	0x0010
        /*0014*/ 	.byte	0x00, 0xf5, 0x21, 0x00


	//----- nvinfo : EIATTR_KPARAM_INFO
	.align		4
.L_371:
        /*0018*/ 	.byte	0x04, 0x17
        /*001a*/ 	.short	(.L_373 - .L_372)
.L_372:
        /*001c*/ 	.word	0x00000000
        /*0020*/ 	.short	0x0001
        /*0022*/ 	.short	0x0008
        /*0024*/ 	.byte	0x00, 0xf5, 0x21, 0x00


	//----- nvinfo : EIATTR_KPARAM_INFO
	.align		4
.L_373:
        /*0028*/ 	.byte	0x04, 0x17
        /*002a*/ 	.short	(.L_375 - .L_374)
.L_374:
        /*002c*/ 	.word	0x00000000
        /*0030*/ 	.short	0x0000
        /*0032*/ 	.short	0x0000
        /*0034*/ 	.byte	0x00, 0xf5, 0x21, 0x00


	//----- nvinfo : EIATTR_SPARSE_MMA_MASK
	.align		4
.L_375:
        /*0038*/ 	.byte	0x03, 0x50
        /*003a*/ 	.short	0x0000


	//----- nvinfo : EIATTR_MAXREG_COUNT
	.align		4
        /*003c*/ 	.byte	0x03, 0x1b
        /*003e*/ 	.short	0x00ff


	//----- nvinfo : EIATTR_MERCURY_ISA_VERSION
	.align		4
        /*0040*/ 	.byte	0x03, 0x5f
        /*0042*/ 	.short	0x0101


	//----- nvinfo : EIATTR_VRC_CTA_INIT_COUNT
	.align		4
        /*0044*/ 	.byte	0x02, 0x4a
	.zero		1
	.zero		1


	//----- nvinfo : EIATTR_EXIT_INSTR_OFFSETS
	.align		4
        /*0048*/ 	.byte	0x04, 0x1c
        /*004a*/ 	.short	(.L_377 - .L_376)


	//   ....[0]....
.L_376:
        /*004c*/ 	.word	0x00000060


	//   ....[1]....
        /*0050*/ 	.word	0x00000470


	//----- nvinfo : EIATTR_CBANK_PARAM_SIZE
	.align		4
.L_377:
        /*0054*/ 	.byte	0x03, 0x19
        /*0056*/ 	.short	0x0018


	//----- nvinfo : EIATTR_PARAM_CBANK
	.align		4
        /*0058*/ 	.byte	0x04, 0x0a
        /*005a*/ 	.short	(.L_379 - .L_378)
	.align		4
.L_378:
        /*005c*/ 	.word	index@(.nv.constant0._Z8funcEQ17PdS_S_)
        /*0060*/ 	.short	0x0380
        /*0062*/ 	.short	0x0018


	//----- nvinfo : EIATTR_SW_WAR
	.align		4
.L_379:
        /*0064*/ 	.byte	0x04, 0x36
        /*0066*/ 	.short	(.L_381 - .L_380)
.L_380:
        /*0068*/ 	.word	0x00000008
.L_381:


//--------------------- .nv.info._Z8funcEQ16PdS_S_ --------------------------
	.section	.nv.info._Z8funcEQ16PdS_S_,"",@"SHT_CUDA_INFO"
	.sectionflags	@""
	.align	4


	//----- nvinfo : EIATTR_CUDA_API_VERSION
	.align		4
        /*0000*/ 	.byte	0x04, 0x37
        /*0002*/ 	.short	(.L_383 - .L_382)
.L_382:
        /*0004*/ 	.word	0x00000082


	//----- nvinfo : EIATTR_KPARAM_INFO
	.align		4
.L_383:
        /*0008*/ 	.byte	0x04, 0x17
        /*000a*/ 	.short	(.L_385 - .L_384)
.L_384:
        /*000c*/ 	.word	0x00000000
        /*0010*/ 	.short	0x0002
        /*0012*/ 	.short	0x0010
        /*0014*/ 	.byte	0x00, 0xf5, 0x21, 0x00


	//----- nvinfo : EIATTR_KPARAM_INFO
	.align		4
.L_385:
        /*0018*/ 	.byte	0x04, 0x17
        /*001a*/ 	.short	(.L_387 - .L_386)
.L_386:
        /*001c*/ 	.word	0x00000000
        /*0020*/ 	.short	0x0001
        /*0022*/ 	.short	0x0008
        /*0024*/ 	.byte	0x00, 0xf5, 0x21, 0x00


	//----- nvinfo : EIATTR_KPARAM_INFO
	.align		4
.L_387:
        /*0028*/ 	.byte	0x04, 0x17
        /*002a*/ 	.short	(.L_389 - .L_388)
.L_388:
        /*002c*/ 	.word	0x00000000
        /*0030*/ 	.short	0x0000
        /*0032*/ 	.short	0x0000
        /*0034*/ 	.byte	0x00, 0xf5, 0x21, 0x00


	//----- nvinfo : EIATTR_SPARSE_MMA_MASK
	.align		4
.L_389:
        /*0038*/ 	.byte	0x03, 0x50
        /*003a*/ 	.short	0x0000


	//----- nvinfo : EIATTR_MAXREG_COUNT
	.align		4
        /*003c*/ 	.byte	0x03, 0x1b
        /*003e*/ 	.short	0x00ff


	//----- nvinfo : EIATTR_MERCURY_ISA_VERSION
	.align		4
        /*0040*/ 	.byte	0x03, 0x5f
        /*0042*/ 	.short	0x0101


	//----- nvinfo : EIATTR_VRC_CTA_INIT_COUNT
	.align		4
        /*0044*/ 	.byte	0x02, 0x4a
	.zero		1
	.zero		1


	//----- nvinfo : EIATTR_EXIT_INSTR_OFFSETS
	.align		4
        /*0048*/ 	.byte	0x04, 0x1c
        /*004a*/ 	.short	(.L_391 - .L_390)


	//   ....[0]....
.L_390:
        /*004c*/ 	.word	0x00000060


	//   ....[1]....
        /*0050*/ 	.word	0x00000450


	//----- nvinfo : EIATTR_CBANK_PARAM_SIZE
	.align		4
.L_391:
        /*0054*/ 	.byte	0x03, 0x19
        /*0056*/ 	.short	0x0018


	//----- nvinfo : EIATTR_PARAM_CBANK
	.align		4
        /*0058*/ 	.byte	0x04, 0x0a
        /*005a*/ 	.short	(.L_393 - .L_392)
	.align		4
.L_392:
        /*005c*/ 	.word	index@(.nv.constant0._Z8funcEQ16PdS_S_)
        /*0060*/ 	.short	0x0380
        /*0062*/ 	.short	0x0018


	//----- nvinfo : EIATTR_SW_WAR
	.align		4
.L_393:
        /*0064*/ 	.byte	0x04, 0x36
        /*0066*/ 	.short	(.L_395 - .L_394)
.L_394:
        /*0068*/ 	.word	0x00000008
.L_395:


//--------------------- .nv.info._Z8funcEQ15PdS_S_ --------------------------
	.section	.nv.info._Z8funcEQ15PdS_S_,"",@"SHT_CUDA_INFO"
	.sectionflags	@""
	.align	4


	//----- nvinfo : EIATTR_CUDA_API_VERSION
	.align		4
        /*0000*/ 	.byte	0x04, 0x37
        /*0002*/ 	.short	(.L_397 - .L_396)
.L_396:
        /*0004*/ 	.word	0x00000082


	//----- nvinfo : EIATTR_KPARAM_INFO
	.align		4
.L_397:
        /*0008*/ 	.byte	0x04, 0x17
        /*000a*/ 	.short	(.L_399 - .L_398)
.L_398:
        /*000c*/ 	.word	0x00000000
        /*0010*/ 	.short	0x0002
        /*0012*/ 	.short	0x0010
        /*0014*/ 	.byte	0x00, 0xf5, 0x21, 0x00


	//----- nvinfo : EIATTR_KPARAM_INFO
	.align		4
.L_399:
        /*0018*/ 	.byte	0x04, 0x17
        /*001a*/ 	.short	(.L_401 - .L_400)
.L_400:
        /*001c*/ 	.word	0x00000000
        /*0020*/ 	.short	0x0001
        /*0022*/ 	.short	0x0008
        /*0024*/ 	.byte	0x00, 0xf5, 0x21, 0x00


	//----- nvinfo : EIATTR_KPARAM_INFO
	.align		4
.L_401:
        /*0028*/ 	.byte	0x04, 0x17
        /*002a*/ 	.short	(.L_403 - .L_402)
.L_402:
        /*002c*/ 	.word	0x00000000
        /*0030*/ 	.short	0x0000
        /*0032*/ 	.short	0x0000
        /*0034*/ 	.byte	0x00, 0xf5, 0x21, 0x00


	//----- nvinfo : EIATTR_SPARSE_MMA_MASK
	.align		4
.L_403:
        /*0038*/ 	.byte	0x03, 0x50
        /*003a*/ 	.short	0x0000


	//----- nvinfo : EIATTR_MAXREG_COUNT
	.align		4
        /*003c*/ 	.byte	0x03, 0x1b
        /*003e*/ 	.short	0x00ff


	//----- nvinfo : EIATTR_MERCURY_ISA_VERSION
	.align		4
        /*0040*/ 	.byte	0x03, 0x5f
        /*0042*/ 	.short	0x0101


	//----- nvinfo : EIATTR_VRC_CTA_INIT_COUNT
	.align		4
        /*0044*/ 	.byte	0x02, 0x4a
	.zero		1
	.zero		1


	//----- nvinfo : EIATTR_EXIT_INSTR_OFFSETS
	.align		4
        /*0048*/ 	.byte	0x04, 0x1c
        /*004a*/ 	.short	(.L_405 - .L_404)


	//   ....[0]....
.L_404:
        /*004c*/ 	.word	0x00000060


	//   ....[1]....
        /*0050*/ 	.word	0x00000430


	//----- nvinfo : EIATTR_CBANK_PARAM_SIZE
	.align		4
.L_405:
        /*0054*/ 	.byte	0x03, 0x19
        /*0056*/ 	.short	0x0018


	//----- nvinfo : EIATTR_PARAM_CBANK
	.align		4
        /*0058*/ 	.byte	0x04, 0x0a
        /*005a*/ 	.short	(.L_407 - .L_406)
	.align		4
.L_406:
        /*005c*/ 	.word	index@(.nv.constant0._Z8funcEQ15PdS_S_)
        /*0060*/ 	.short	0x0380
        /*0062*/ 	.short	0x0018


	//----- nvinfo : EIATTR_SW_WAR
	.align		4
.L_407:
        /*0064*/ 	.byte	0x04, 0x36
        /*0066*/ 	.short	(.L_409 - .L_408)
.L_408:
        /*0068*/ 	.word	0x00000008
.L_409:


//--------------------- .nv.info._Z8funcEQ14PdS_S_ --------------------------
	.section	.nv.info._Z8funcEQ14PdS_S_,"",@"SHT_CUDA_INFO"
	.sectionflags	@""
	.align	4


	//----- nvinfo : EIATTR_CUDA_API_VERSION
	.align		4
        /*0000*/ 	.byte	0x04, 0x37
        /*0002*/ 	.short	(.L_411 - .L_410)
.L_410:
        /*0004*/ 	.word	0x00000082


	//----- nvinfo : EIATTR_KPARAM_INFO
	.align		4
.L_411:
        /*0008*/ 	.byte	0x04, 0x17
        /*000a*/ 	.short	(.L_413 - .L_412)
.L_412:
        /*000c*/ 	.word	0x00000000
        /*0010*/ 	.short	0x0002
        /*0012*/ 	.short	0x0010
        /*0014*/ 	.byte	0x00, 0xf5, 0x21, 0x00


	//----- nvinfo : EIATTR_KPARAM_INFO
	.align		4
.L_413:
        /*0018*/ 	.byte	0x04, 0x17
        /*001a*/ 	.short	(.L_415 - .L_414)
.L_414:
        /*001c*/ 	.word	0x00000000
        /*0020*/ 	.short	0x0001
        /*0022*/ 	.short	0x0008
        /*0024*/ 	.byte	0x00, 0xf5, 0x21, 0x00


	//----- nvinfo : EIATTR_KPARAM_INFO
	.align		4
.L_415:
        /*0028*/ 	.byte	0x04, 0x17
        /*002a*/ 	.short	(.L_417 - .L_416)
.L_416:
        /*002c*/ 	.word	0x00000000
        /*0030*/ 	.short	0x0000
        /*0032*/ 	.short	0x0000
        /*0034*/ 	.byte	0x00, 0xf5, 0x21, 0x00


	//----- nvinfo : EIATTR_SPARSE_MMA_MASK
	.align		4
.L_417:
        /*0038*/ 	.byte	0x03, 0x50
        /*003a*/ 	.short	0x0000


	//----- nvinfo : EIATTR_MAXREG_COUNT
	.align		4
        /*003c*/ 	.byte	0x03, 0x1b
        /*003e*/ 	.short	0x00ff


	//----- nvinfo : EIATTR_MERCURY_ISA_VERSION
	.align		4
        /*0040*/ 	.byte	0x03, 0x5f
        /*0042*/ 	.short	0x0101


	//----- nvinfo : EIATTR_VRC_CTA_INIT_COUNT
	.align		4
        /*0044*/ 	.byte	0x02, 0x4a
	.zero		1
	.zero		1


	//----- nvinfo : EIATTR_EXIT_INSTR_OFFSETS
	.align		4
        /*0048*/ 	.byte	0x04, 0x1c
        /*004a*/ 	.short	(.L_419 - .L_418)


	//   ....[0]....
.L_418:
        /*004c*/ 	.word	0x00000060


	//   ....[1]....
        /*0050*/ 	.word	0x00000410


	//----- nvinfo : EIATTR_CBANK_PARAM_SIZE
	.align		4
.L_419:
        /*0054*/ 	.byte	0x03, 0x19
        /*0056*/ 	.short	0x0018


	//----- nvinfo : EIATTR_PARAM_CBANK
	.align		4
        /*0058*/ 	.byte	0x04, 0x0a
        /*005a*/ 	.short	(.L_421 - .L_420)
	.align		4
.L_420:
        /*005c*/ 	.word	index@(.nv.constant0._Z8funcEQ14PdS_S_)
        /*0060*/ 	.short	0x0380
        /*0062*/ 	.short	0x0018


	//----- nvinfo : EIATTR_SW_WAR
	.align		4
.L_421:
        /*0064*/ 	.byte	0x04, 0x36
        /*0066*/ 	.short	(.L_423 - .L_422)
.L_422:
        /*0068*/ 	.word	0x00000008
.L_423:


//--------------------- .nv.info._Z8funcEQ13PdS_S_ --------------------------
	.section	.nv.info._Z8funcEQ13PdS_S_,"",@"SHT_CUDA_INFO"
	.sectionflags	@""
	.align	4


	//----- nvinfo : EIATTR_CUDA_API_VERSION
	.align		4
        /*0000*/ 	.byte	0x04, 0x37
        /*0002*/ 	.short	(.L_425 - .L_424)
.L_424:
        /*0004*/ 	.word	0x00000082


	//----- nvinfo : EIATTR_KPARAM_INFO
	.align		4
.L_425:
        /*0008*/ 	.byte	0x04, 0x17
        /*000a*/ 	.short	(.L_427 - .L_426)
.L_426:
        /*000c*/ 	.word	0x00000000
        /*0010*/ 	.short	0x0002
        /*0012*/ 	.short	0x0010
        /*0014*/ 	.byte	0x00, 0xf5, 0x21, 0x00


	//----- nvinfo : EIATTR_KPARAM_INFO
	.align		4
.L_427:
        /*0018*/ 	.byte	0x04, 0x17
        /*001a*/ 	.short	(.L_429 - .L_428)
.L_428:
        /*001c*/ 	.word	0x00000000
        /*0020*/ 	.short	0x0001
        /*0022*/ 	.short	0x0008
        /*0024*/ 	.byte	0x00, 0xf5, 0x21, 0x00


	//----- nvinfo : EIATTR_KPARAM_INFO
	.align		4
.L_429:
        /*0028*/ 	.byte	0x04, 0x17
        /*002a*/ 	.short	(.L_431 - .L_430)
.L_430:
        /*002c*/ 	.word	0x00000000
        /*0030*/ 	.short	0x0000
        /*0032*/ 	.short	0x0000
        /*0034*/ 	.byte	0x00, 0xf5, 0x21, 0x00


	//----- nvinfo : EIATTR_SPARSE_MMA_MASK
	.align		4
.L_431:
        /*0038*/ 	.byte	0x03, 0x50
        /*003a*/ 	.short	0x0000


	//----- nvinfo : EIATTR_MAXREG_COUNT
	.align		4
        /*003c*/ 	.byte	0x03, 0x1b
        /*003e*/ 	.short	0x00ff


	//----- nvinfo : EIATTR_MERCURY_ISA_VERSION
	.align		4
        /*0040*/ 	.byte	0x03, 0x5f
        /*0042*/ 	.short	0x0101


	//----- nvinfo : EIATTR_VRC_CTA_INIT_COUNT
	.align		4
        /*0044*/ 	.byte	0x02, 0x4a
	.zero		1
	.zero		1


	//----- nvinfo : EIATTR_EXIT_INSTR_OFFSETS
	.align		4
        /*0048*/ 	.byte	0x04, 0x1c
        /*004a*/ 	.short	(.L_433 - .L_432)


	//   ....[0]....
.L_432:
        /*004c*/ 	.word	0x00000060


	//   ....[1]....
        /*0050*/ 	.word	0x000003f0


	//----- nvinfo : EIATTR_CBANK_PARAM_SIZE
	.align		4
.L_433:
        /*0054*/ 	.byte	0x03, 0x19
        /*0056*/ 	.short	0x0018


	//----- nvinfo : EIATTR_PARAM_CBANK
	.align		4
        /*0058*/ 	.byte	0x04, 0x0a
        /*005a*/ 	.short	(.L_435 - .L_434)
	.align		4
.L_434:
        /*005c*/ 	.word	index@(.nv.constant0._Z8funcEQ13PdS_S_)
        /*0060*/ 	.short	0x0380
        /*0062*/ 	.short	0x0018


	//----- nvinfo : EIATTR_SW_WAR
	.align		4
.L_435:
        /*0064*/ 	.byte	0x04, 0x36
        /*0066*/ 	.short	(.L_437 - .L_436)
.L_436:
        /*0068*/ 	.word	0x00000008
.L_437:


//--------------------- .nv.info._Z8funcEQ12PdS_S_ --------------------------
	.section	.nv.info._Z8funcEQ12PdS_S_,"",@"SHT_CUDA_INFO"
	.sectionflags	@""
	.align	4


	//----- nvinfo : EIATTR_CUDA_API_VERSION
	.align		4
        /*0000*/ 	.byte	0x04, 0x37
        /*0002*/ 	.short	(.L_439 - .L_438)
.L_438:
        /*0004*/ 	.word	0x00000082


	//----- nvinfo : EIATTR_KPARAM_INFO
	.align		4
.L_439:
        /*0008*/ 	.byte	0x04, 0x17
        /*000a*/ 	.short	(.L_441 - .L_440)
.L_440:
        /*000c*/ 	.word	0x00000000
        /*0010*/ 	.short	0x0002
        /*0012*/ 	.short	0x0010
        /*0014*/ 	.byte	0x00, 0xf5, 0x21, 0x00


	//----- nvinfo : EIATTR_KPARAM_INFO
	.align		4
.L_441:
        /*0018*/ 	.byte	0x04, 0x17
        /*001a*/ 	.short	(.L_443 - .L_442)
.L_442:
        /*001c*/ 	.word	0x00000000
        /*0020*/ 	.short	0x0001
        /*0022*/ 	.short	0x0008
        /*0024*/ 	.byte	0x00, 0xf5, 0x21, 0x00


	//----- nvinfo : EIATTR_KPARAM_INFO
	.align		4
.L_443:
        /*0028*/ 	.byte	0x04, 0x17
        /*002a*/ 	.short	(.L_445 - .L_444)
.L_444:
        /*002c*/ 	.word	0x00000000
        /*0030*/ 	.short	0x0000
        /*0032*/ 	.short	0x0000
        /*0034*/ 	.byte	0x00, 0xf5, 0x21, 0x00


	//----- nvinfo : EIATTR_SPARSE_MMA_MASK
	.align		4
.L_445:
        /*0038*/ 	.byte	0x03, 0x50
        /*003a*/ 	.short	0x0000


	//----- nvinfo : EIATTR_MAXREG_COUNT
	.align		4
        /*003c*/ 	.byte	0x03, 0x1b
        /*003e*/ 	.short	0x00ff


	//----- nvinfo : EIATTR_MERCURY_ISA_VERSION
	.align		4
        /*0040*/ 	.byte	0x03, 0x5f
        /*0042*/ 	.short	0x0101


	//----- nvinfo : EIATTR_VRC_CTA_INIT_COUNT
	.align		4
        /*0044*/ 	.byte	0x02, 0x4a
	.zero		1
	.zero		1


	//----- nvinfo : EIATTR_EXIT_INSTR_OFFSETS
	.align		4
        /*0048*/ 	.byte	0x04, 0x1c
        /*004a*/ 	.short	(.L_447 - .L_446)


	//   ....[0]....
.L_446:
        /*004c*/ 	.word	0x00000060


	//   ....[1]....
        /*0050*/ 	.word	0x000003d0


	//----- nvinfo : EIATTR_CBANK_PARAM_SIZE
	.align		4
.L_447:
        /*0054*/ 	.byte	0x03, 0x19
        /*0056*/ 	.short	0x0018


	//----- nvinfo : EIATTR_PARAM_CBANK
	.align		4
        /*0058*/ 	.byte	0x04, 0x0a
        /*005a*/ 	.short	(.L_449 - .L_448)
	.align		4
.L_448:
        /*005c*/ 	.word	index@(.nv.constant0._Z8funcEQ12PdS_S_)
        /*0060*/ 	.short	0x0380
        /*0062*/ 	.short	0x0018


	//----- nvinfo : EIATTR_SW_WAR
	.align		4
.L_449:
        /*0064*/ 	.byte	0x04, 0x36
        /*0066*/ 	.short	(.L_451 - .L_450)
.L_450:
        /*0068*/ 	.word	0x00000008
.L_451:


//--------------------- .nv.info._Z8funcEQ11PdS_S_ --------------------------
	.section	.nv.info._Z8funcEQ11PdS_S_,"",@"SHT_CUDA_INFO"
	.sectionflags	@""
	.align	4


	//----- nvinfo : EIATTR_CUDA_API_VERSION
	.align		4
        /*0000*/ 	.byte	0x04, 0x37
        /*0002*/ 	.short	(.L_453 - .L_452)
.L_452:
        /*0004*/ 	.word	0x00000082


	//----- nvinfo : EIATTR_KPARAM_INFO
	.align		4
.L_453:
        /*0008*/ 	.byte	0x04, 0x17
        /*000a*/ 	.short	(.L_455 - .L_454)
.L_454:
        /*000c*/ 	.word	0x00000000
        /*0010*/ 	.short	0x0002
        /*0012*/ 	.short	0x0010
        /*0014*/ 	.byte	0x00, 0xf5, 0x21, 0x00


	//----- nvinfo : EIATTR_KPARAM_INFO
	.align		4
.L_455:
        /*0018*/ 	.byte	0x04, 0x17
        /*001a*/ 	.short	(.L_457 - .L_456)
.L_456:
        /*001c*/ 	.word	0x00000000
        /*0020*/ 	.short	0x0001
        /*0022*/ 	.short	0x0008
        /*0024*/ 	.byte	0x00, 0xf5, 0x21, 0x00


	//----- nvinfo : EIATTR_KPARAM_INFO
	.align		4
.L_457:
        /*0028*/ 	.byte	0x04, 0x17
        /*002a*/ 	.short	(.L_459 - .L_458)
.L_458:
        /*002c*/ 	.word	0x00000000
        /*0030*/ 	.short	0x0000
        /*0032*/ 	.short	0x0000
        /*0034*/ 	.byte	0x00, 0xf5, 0x21, 0x00


	//----- nvinfo : EIATTR_SPARSE_MMA_MASK
	.align		4
.L_459:
        /*0038*/ 	.byte	0x03, 0x50
        /*003a*/ 	.short	0x0000


	//----- nvinfo : EIATTR_MAXREG_COUNT
	.align		4
        /*003c*/ 	.byte	0x03, 0x1b
        /*003e*/ 	.short	0x00ff


	//----- nvinfo : EIATTR_MERCURY_ISA_VERSION
	.align		4
        /*0040*/ 	.byte	0x03, 0x5f
        /*0042*/ 	.short	0x0101


	//----- nvinfo : EIATTR_VRC_CTA_INIT_COUNT
	.align		4
        /*0044*/ 	.byte	0x02, 0x4a
	.zero		1
	.zero		1


	//----- nvinfo : EIATTR_EXIT_INSTR_OFFSETS
	.align		4
        /*0048*/ 	.byte	0x04, 0x1c
        /*004a*/ 	.short	(.L_461 - .L_460)


	//   ....[0]....
.L_460:
        /*004c*/ 	.word	0x00000060


	//   ....[1]....
        /*0050*/ 	.word	0x000003b0


	//----- nvinfo : EIATTR_CBANK_PARAM_SIZE
	.align		4
.L_461:
        /*0054*/ 	.byte	0x03, 0x19
        /*0056*/ 	.short	0x0018


	//----- nvinfo : EIATTR_PARAM_CBANK
	.align		4
        /*0058*/ 	.byte	0x04, 0x0a
        /*005a*/ 	.short	(.L_463 - .L_462)
	.align		4
.L_462:
        /*005c*/ 	.word	index@(.nv.constant0._Z8funcEQ11PdS_S_)
        /*0060*/ 	.short	0x0380
        /*0062*/ 	.short	0x0018


	//----- nvinfo : EIATTR_SW_WAR
	.align		4
.L_463:
        /*0064*/ 	.byte	0x04, 0x36
        /*0066*/ 	.short	(.L_465 - .L_464)
.L_464:
        /*0068*/ 	.word	0x00000008
.L_465:


//--------------------- .nv.info._Z8funcEQ10PdS_S_ --------------------------
	.section	.nv.info._Z8funcEQ10PdS_S_,"",@"SHT_CUDA_INFO"
	.sectionflags	@""
	.align	4


	//----- nvinfo : EIATTR_CUDA_API_VERSION
	.align		4
        /*0000*/ 	.byte	0x04, 0x37
        /*0002*/ 	.short	(.L_467 - .L_466)
.L_466:
        /*0004*/ 	.word	0x00000082


	//----- nvinfo : EIATTR_KPARAM_INFO
	.align		4
.L_467:
        /*0008*/ 	.byte	0x04, 0x17
        /*000a*/ 	.short	(.L_469 - .L_468)
.L_468:
        /*000c*/ 	.word	0x00000000
        /*0010*/ 	.short	0x0002
        /*0012*/ 	.short	0x0010
        /*0014*/ 	.byte	0x00, 0xf5, 0x21, 0x00


	//----- nvinfo : EIATTR_KPARAM_INFO
	.align		4
.L_469:
        /*0018*/ 	.byte	0x04, 0x17
        /*001a*/ 	.short	(.L_471 - .L_470)
.L_470:
        /*001c*/ 	.word	0x00000000
        /*0020*/ 	.short	0x0001
        /*0022*/ 	.short	0x0008
        /*0024*/ 	.byte	0x00, 0xf5, 0x21, 0x00


	//----- nvinfo : EIATTR_KPARAM_INFO
	.align		4
.L_471:
        /*0028*/ 	.byte	0x04, 0x17
        /*002a*/ 	.short	(.L_473 - .L_472)
.L_472:
        /*002c*/ 	.word	0x00000000
        /*0030*/ 	.short	0x0000
        /*0032*/ 	.short	0x0000
        /*0034*/ 	.byte	0x00, 0xf5, 0x21, 0x00


	//----- nvinfo : EIATTR_SPARSE_MMA_MASK
	.align		4
.L_473:
        /*0038*/ 	.byte	0x03, 0x50
        /*003a*/ 	.short	0x0000


	//----- nvinfo : EIATTR_MAXREG_COUNT
	.align		4
        /*003c*/ 	.byte	0x03, 0x1b
        /*003e*/ 	.short	0x00ff


	//----- nvinfo : EIATTR_MERCURY_ISA_VERSION
	.align		4
        /*0040*/ 	.byte	0x03, 0x5f
        /*0042*/ 	.short	0x0101


	//----- nvinfo : EIATTR_VRC_CTA_INIT_COUNT
	.align		4
        /*0044*/ 	.byte	0x02, 0x4a
	.zero		1
	.zero		1


	//----- nvinfo : EIATTR_EXIT_INSTR_OFFSETS
	.align		4
        /*0048*/ 	.byte	0x04, 0x1c
        /*004a*/ 	.short	(.L_475 - .L_474)


	//   ....[0]....
.L_474:
        /*004c*/ 	.word	0x00000060


	//   ....[1]....
        /*0050*/ 	.word	0x00000390


	//----- nvinfo : EIATTR_CBANK_PARAM_SIZE
	.align		4
.L_475:
        /*0054*/ 	.byte	0x03, 0x19
        /*0056*/ 	.short	0x0018


	//----- nvinfo : EIATTR_PARAM_CBANK
	.align		4
        /*0058*/ 	.byte	0x04, 0x0a
        /*005a*/ 	.short	(.L_477 - .L_476)
	.align		4
.L_476:
        /*005c*/ 	.word	index@(.nv.constant0._Z8funcEQ10PdS_S_)
        /*0060*/ 	.short	0x0380
        /*0062*/ 	.short	0x0018


	//----- nvinfo : EIATTR_SW_WAR
	.align		4
.L_477:
        /*0064*/ 	.byte	0x04, 0x36
        /*0066*/ 	.short	(.L_479 - .L_478)
.L_478:
        /*0068*/ 	.word	0x00000008
.L_479:


//--------------------- .nv.info._Z7funcEQ9PdS_S_ --------------------------
	.section	.nv.info._Z7funcEQ9PdS_S_,"",@"SHT_CUDA_INFO"
	.sectionflags	@""
	.align	4


	//----- nvinfo : EIATTR_CUDA_API_VERSION
	.align		4
        /*0000*/ 	.byte	0x04, 0x37
        /*0002*/ 	.short	(.L_481 - .L_480)
.L_480:
        /*0004*/ 	.word	0x00000082


	//----- nvinfo : EIATTR_KPARAM_INFO
	.align		4
.L_481:
        /*0008*/ 	.byte	0x04, 0x17
        /*000a*/ 	.short	(.L_483 - .L_482)
.L_482:
        /*000c*/ 	.word	0x00000000
        /*0010*/ 	.short	0x0002
        /*0012*/ 	.short	0x0010
        /*0014*/ 	.byte	0x00, 0xf5, 0x21, 0x00


	//----- nvinfo : EIATTR_KPARAM_INFO
	.align		4
.L_483:
        /*0018*/ 	.byte	0x04, 0x17
        /*001a*/ 	.short	(.L_485 - .L_484)
.L_484:
        /*001c*/ 	.word	0x00000000
        /*0020*/ 	.short	0x0001
        /*0022*/ 	.short	0x0008
        /*0024*/ 	.byte	0x00, 0xf5, 0x21, 0x00


	//----- nvinfo : EIATTR_KPARAM_INFO
	.align		4
.L_485:
        /*0028*/ 	.byte	0x04, 0x17
        /*002a*/ 	.short	(.L_487 - .L_486)
.L_486:
        /*002c*/ 	.word	0x00000000
        /*0030*/ 	.short	0x0000
        /*0032*/ 	.short	0x0000
        /*0034*/ 	.byte	0x00, 0xf5, 0x21, 0x00


	//----- nvinfo : EIATTR_SPARSE_MMA_MASK
	.align		4
.L_487:
        /*0038*/ 	.byte	0x03, 0x50
        /*003a*/ 	.short	0x0000


	//----- nvinfo : EIATTR_MAXREG_COUNT
	.align		4
        /*003c*/ 	.byte	0x03, 0x1b
        /*003e*/ 	.short	0x00ff


	//----- nvinfo : EIATTR_MERCURY_ISA_VERSION
	.align		4
        /*0040*/ 	.byte	0x03, 0x5f
        /*0042*/ 	.short	0x0101


	//----- nvinfo : EIATTR_VRC_CTA_INIT_COUNT
	.align		4
        /*0044*/ 	.byte	0x02, 0x4a
	.zero		1
	.zero		1


	//----- nvinfo : EIATTR_EXIT_INSTR_OFFSETS
	.align		4
        /*0048*/ 	.byte	0x04, 0x1c
        /*004a*/ 	.short	(.L_489 - .L_488)


	//   ....[0]....
.L_488:
        /*004c*/ 	.word	0x00000060


	//   ....[1]....
        /*0050*/ 	.word	0x00000370


	//----- nvinfo : EIATTR_CBANK_PARAM_SIZE
	.align		4
.L_489:
        /*0054*/ 	.byte	0x03, 0x19
        /*0056*/ 	.short	0x0018


	//----- nvinfo : EIATTR_PARAM_CBANK
	.align		4
        /*0058*/ 	.byte	0x04, 0x0a
        /*005a*/ 	.short	(.L_491 - .L_490)
	.align		4
.L_490:
        /*005c*/ 	.word	index@(.nv.constant0._Z7funcEQ9PdS_S_)
        /*0060*/ 	.short	0x0380
        /*0062*/ 	.short	0x0018


	//----- nvinfo : EIATTR_SW_WAR
	.align		4
.L_491:
        /*0064*/ 	.byte	0x04, 0x36
        /*0066*/ 	.short	(.L_493 - .L_492)
.L_492:
        /*0068*/ 	.word	0x00000008
.L_493:


//--------------------- .nv.info._Z7funcEQ8PdS_S_ --------------------------
	.section	.nv.info._Z7funcEQ8PdS_S_,"",@"SHT_CUDA_INFO"
	.sectionflags	@""
	.align	4


	//----- nvinfo : EIATTR_CUDA_API_VERSION
	.align		4
        /*0000*/ 	.byte	0x04, 0x37
        /*0002*/ 	.short	(.L_495 - .L_494)
.L_494:
        /*0004*/ 	.word	0x00000082


	//----- nvinfo : EIATTR_KPARAM_INFO
	.align		4
.L_495:
        /*0008*/ 	.byte	0x04, 0x17
        /*000a*/ 	.short	(.L_497 - .L_496)
.L_496:
        /*000c*/ 	.word	0x00000000
        /*0010*/ 	.short	0x0002
        /*0012*/ 	.short	0x0010
        /*0014*/ 	.byte	0x00, 0xf5, 0x21, 0x00


	//----- nvinfo : EIATTR_KPARAM_INFO
	.align		4
.L_497:
        /*0018*/ 	.byte	0x04, 0x17
        /*001a*/ 	.short	(.L_499 - .L_498)
.L_498:
        /*001c*/ 	.word	0x00000000
        /*0020*/ 	.short	0x0001
        /*0022*/ 	.short	0x0008
        /*0024*/ 	.byte	0x00, 0xf5, 0x21, 0x00


	//----- nvinfo : EIATTR_KPARAM_INFO
	.align		4
.L_499:
        /*0028*/ 	.byte	0x04, 0x17
        /*002a*/ 	.short	(.L_501 - .L_500)
.L_500:
        /*002c*/ 	.word	0x00000000
        /*0030*/ 	.short	0x0000
        /*0032*/ 	.short	0x0000
        /*0034*/ 	.byte	0x00, 0xf5, 0x21, 0x00


	//----- nvinfo : EIATTR_SPARSE_MMA_MASK
	.align		4
.L_501:
        /*0038*/ 	.byte	0x03, 0x50
        /*003a*/ 	.short	0x0000


	//----- nvinfo : EIATTR_MAXREG_COUNT
	.align		4
        /*003c*/ 	.byte	0x03, 0x1b
        /*003e*/ 	.short	0x00ff


	//----- nvinfo : EIATTR_MERCURY_ISA_VERSION
	.align		4
        /*0040*/ 	.byte	0x03, 0x5f
        /*0042*/ 	.short	0x0101


	//----- nvinfo : EIATTR_VRC_CTA_INIT_COUNT
	.align		4
        /*0044*/ 	.byte	0x02, 0x4a
	.zero		1
	.zero		1


	//----- nvinfo : EIATTR_EXIT_INSTR_OFFSETS
	.align		4
        /*0048*/ 	.byte	0x04, 0x1c
        /*004a*/ 	.short	(.L_503 - .L_502)


	//   ....[0]....
.L_502:
        /*004c*/ 	.word	0x00000060


	//   ....[1]....
        /*0050*/ 	.word	0x00000350


	//----- nvinfo : EIATTR_CBANK_PARAM_SIZE
	.align		4
.L_503:
        /*0054*/ 	.byte	0x03, 0x19
        /*0056*/ 	.short	0x0018


	//----- nvinfo : EIATTR_PARAM_CBANK
	.align		4
        /*0058*/ 	.byte	0x04, 0x0a
        /*005a*/ 	.short	(.L_505 - .L_504)
	.align		4
.L_504:
        /*005c*/ 	.word	index@(.nv.constant0._Z7funcEQ8PdS_S_)
        /*0060*/ 	.short	0x0380
        /*0062*/ 	.short	0x0018


	//----- nvinfo : EIATTR_SW_WAR
	.align		4
.L_505:
        /*0064*/ 	.byte	0x04, 0x36
        /*0066*/ 	.short	(.L_507 - .L_506)
.L_506:
        /*0068*/ 	.word	0x00000008
.L_507:


//--------------------- .nv.info._Z7funcEQ7PdS_S_ --------------------------
	.section	.nv.info._Z7funcEQ7PdS_S_,"",@"SHT_CUDA_INFO"
	.sectionflags	@""
	.align	4


	//----- nvinfo : EIATTR_CUDA_API_VERSION
	.align		4
        /*0000*/ 	.byte	0x04, 0x37
        /*0002*/ 	.short	(.L_509 - .L_508)
.L_508:
        /*0004*/ 	.word	0x00000082


	//----- nvinfo : EIATTR_KPARAM_INFO
	.align		4
.L_509:
        /*0008*/ 	.byte	0x04, 0x17
        /*000a*/ 	.short	(.L_511 - .L_510)
.L_510:
        /*000c*/ 	.word	0x00000000
        /*0010*/ 	.short	0x0002
        /*0012*/ 	.short	0x0010
        /*0014*/ 	.byte	0x00, 0xf5, 0x21, 0x00


	//----- nvinfo : EIATTR_KPARAM_INFO
	.align		4
.L_511:
        /*0018*/ 	.byte	0x04, 0x17
        /*001a*/ 	.short	(.L_513 - .L_512)
.L_512:
        /*001c*/ 	.word	0x00000000
        /*0020*/ 	.short	0x0001
        /*0022*/ 	.short	0x0008
        /*0024*/ 	.byte	0x00, 0xf5, 0x21, 0x00


	//----- nvinfo : EIATTR_KPARAM_INFO
	.align		4
.L_513:
        /*0028*/ 	.byte	0x04, 0x17
        /*002a*/ 	.short	(.L_515 - .L_514)
.L_514:
        /*002c*/ 	.word	0x00000000
        /*0030*/ 	.short	0x0000
        /*0032*/ 	.short	0x0000
        /*0034*/ 	.byte	0x00, 0xf5, 0x21, 0x00


	//----- nvinfo : EIATTR_SPARSE_MMA_MASK
	.align		4
.L_515:
        /*0038*/ 	.byte	0x03, 0x50
        /*003a*/ 	.short	0x0000


	//----- nvinfo : EIATTR_MAXREG_COUNT
	.align		4
        /*003c*/ 	.byte	0x03, 0x1b
        /*003e*/ 	.short	0x00ff


	//----- nvinfo : EIATTR_MERCURY_ISA_VERSION
	.align		4
        /*0040*/ 	.byte	0x03, 0x5f
        /*0042*/ 	.short	0x0101


	//----- nvinfo : EIATTR_VRC_CTA_INIT_COUNT
	.align		4
        /*0044*/ 	.byte	0x02, 0x4a
	.zero		1
	.zero		1


	//----- nvinfo : EIATTR_EXIT_INSTR_OFFSETS
	.align		4
        /*0048*/ 	.byte	0x04, 0x1c
        /*004a*/ 	.short	(.L_517 - .L_516)


	//   ....[0]....
.L_516:
        /*004c*/ 	.word	0x00000060


	//   ....[1]....
        /*0050*/ 	.word	0x00000330


	//----- nvinfo : EIATTR_CBANK_PARAM_SIZE
	.align		4
.L_517:
        /*0054*/ 	.byte	0x03, 0x19
        /*0056*/ 	.short	0x0018


	//----- nvinfo : EIATTR_PARAM_CBANK
	.align		4
        /*0058*/ 	.byte	0x04, 0x0a
        /*005a*/ 	.short	(.L_519 - .L_518)
	.align		4
.L_518:
        /*005c*/ 	.word	index@(.nv.constant0._Z7funcEQ7PdS_S_)
        /*0060*/ 	.short	0x0380
        /*0062*/ 	.short	0x0018


	//----- nvinfo : EIATTR_SW_WAR
	.align		4
.L_519:
        /*0064*/ 	.byte	0x04, 0x36
        /*0066*/ 	.short	(.L_521 - .L_520)
.L_520:
        /*0068*/ 	.word	0x00000008
.L_521:


//--------------------- .nv.info._Z7funcEQ6PdS_S_ --------------------------
	.section	.nv.info._Z7funcEQ6PdS_S_,"",@"SHT_CUDA_INFO"
	.sectionflags	@""
	.align	4


	//----- nvinfo : EIATTR_CUDA_API_VERSION
	.align		4
        /*0000*/ 	.byte	0x04, 0x37
        /*0002*/ 	.short	(.L_523 - .L_522)
.L_522:
        /*0004*/ 	.word	0x00000082


	//----- nvinfo : EIATTR_KPARAM_INFO
	.align		4
.L_523:
        /*0008*/ 	.byte	0x04, 0x17
        /*000a*/ 	.short	(.L_525 - .L_524)
.L_524:
        /*000c*/ 	.word	0x00000000
        /*0010*/ 	.short	0x0002
        /*0012*/ 	.short	0x0010
        /*0014*/ 	.byte	0x00, 0xf5, 0x21, 0x00


	//----- nvinfo : EIATTR_KPARAM_INFO
	.align		4
.L_525:
        /*0018*/ 	.byte	0x04, 0x17
        /*001a*/ 	.short	(.L_527 - .L_526)
.L_526:
        /*001c*/ 	.word	0x00000000
        /*0020*/ 	.short	0x0001
        /*0022*/ 	.short	0x0008
        /*0024*/ 	.byte	0x00, 0xf5, 0x21, 0x00


	//----- nvinfo : EIATTR_KPARAM_INFO
	.align		4
.L_527:
        /*0028*/ 	.byte	0x04, 0x17
        /*002a*/ 	.short	(.L_529 - .L_528)
.L_528:
        /*002c*/ 	.word	0x00000000
        /*0030*/ 	.short	0x0000
        /*0032*/ 	.short	0x0000
        /*0034*/ 	.byte	0x00, 0xf5, 0x21, 0x00


	//----- nvinfo : EIATTR_SPARSE_MMA_MASK
	.align		4
.L_529:
        /*0038*/ 	.byte	0x03, 0x50
        /*003a*/ 	.short	0x0000


	//----- nvinfo : EIATTR_MAXREG_COUNT
	.align		4
        /*003c*/ 	.byte	0x03, 0x1b
        /*003e*/ 	.short	0x00ff


	//----- nvinfo : EIATTR_MERCURY_ISA_VERSION
	.align		4
        /*0040*/ 	.byte	0x03, 0x5f
        /*0042*/ 	.short	0x0101


	//----- nvinfo : EIATTR_VRC_CTA_INIT_COUNT
	.align		4
        /*0044*/ 	.byte	0x02, 0x4a
	.zero		1
	.zero		1


	//----- nvinfo : EIATTR_EXIT_INSTR_OFFSETS
	.align		4
        /*0048*/ 	.byte	0x04, 0x1c
        /*004a*/ 	.short	(.L_531 - .L_530)


	//   ....[0]....
.L_530:
        /*004c*/ 	.word	0x00000060


	//   ....[1]....
        /*0050*/ 	.word	0x00000310


	//----- nvinfo : EIATTR_CBANK_PARAM_SIZE
	.align		4
.L_531:
        /*0054*/ 	.byte	0x03, 0x19
        /*0056*/ 	.short	0x0018


	//----- nvinfo : EIATTR_PARAM_CBANK
	.align		4
        /*0058*/ 	.byte	0x04, 0x0a
        /*005a*/ 	.short	(.L_533 - .L_532)
	.align		4
.L_532:
        /*005c*/ 	.word	index@(.nv.constant0._Z7funcEQ6PdS_S_)
        /*0060*/ 	.short	0x0380
        /*0062*/ 	.short	0x0018


	//----- nvinfo : EIATTR_SW_WAR
	.align		4
.L_533:
        /*0064*/ 	.byte	0x04, 0x36
        /*0066*/ 	.short	(.L_535 - .L_534)
.L_534:
        /*0068*/ 	.word	0x00000008
.L_535:


//--------------------- .nv.info._Z7funcEQ5PdS_S_ --------------------------
	.section	.nv.info._Z7funcEQ5PdS_S_,"",@"SHT_CUDA_INFO"
	.sectionflags	@""
	.align	4


	//----- nvinfo : EIATTR_CUDA_API_VERSION
	.align		4
        /*0000*/ 	.byte	0x04, 0x37
        /*0002*/ 	.short	(.L_537 - .L_536)
.L_536:
        /*0004*/ 	.word	0x00000082


	//----- nvinfo : EIATTR_KPARAM_INFO
	.align		4
.L_537:
        /*0008*/ 	.byte	0x04, 0x17
        /*000a*/ 	.short	(.L_539 - .L_538)
.L_538:
        /*000c*/ 	.word	0x00000000
        /*0010*/ 	.short	0x0002
        /*0012*/ 	.short	0x0010
        /*0014*/ 	.byte	0x00, 0xf5, 0x21, 0x00


	//----- nvinfo : EIATTR_KPARAM_INFO
	.align		4
.L_539:
        /*0018*/ 	.byte	0x04, 0x17
        /*001a*/ 	.short	(.L_541 - .L_540)
.L_540:
        /*001c*/ 	.word	0x00000000
        /*0020*/ 	.short	0x0001
        /*0022*/ 	.short	0x0008
        /*0024*/ 	.byte	0x00, 0xf5, 0x21, 0x00


	//----- nvinfo : EIATTR_KPARAM_INFO
	.align		4
.L_541:
        /*0028*/ 	.byte	0x04, 0x17
        /*002a*/ 	.short	(.L_543 - .L_542)
.L_542:
        /*002c*/ 	.word	0x00000000
        /*0030*/ 	.short	0x0000
        /*0032*/ 	.short	0x0000
        /*0034*/ 	.byte	0x00, 0xf5, 0x21, 0x00


	//----- nvinfo : EIATTR_SPARSE_MMA_MASK
	.align		4
.L_543:
        /*0038*/ 	.byte	0x03, 0x50
        /*003a*/ 	.short	0x0000


	//----- nvinfo : EIATTR_MAXREG_COUNT
	.align		4
        /*003c*/ 	.byte	0x03, 0x1b
        /*003e*/ 	.short	0x00ff


	//----- nvinfo : EIATTR_MERCURY_ISA_VERSION
	.align		4
        /*0040*/ 	.byte	0x03, 0x5f
        /*0042*/ 	.short	0x0101


	//----- nvinfo : EIATTR_VRC_CTA_INIT_COUNT
	.align		4
        /*0044*/ 	.byte	0x02, 0x4a
	.zero		1
	.zero		1


	//----- nvinfo : EIATTR_EXIT_INSTR_OFFSETS
	.align		4
        /*0048*/ 	.byte	0x04, 0x1c
        /*004a*/ 	.short	(.L_545 - .L_544)


	//   ....[0]....
.L_544:
        /*004c*/ 	.word	0x00000060


	//   ....[1]....
        /*0050*/ 	.word	0x000002f0


	//----- nvinfo : EIATTR_CBANK_PARAM_SIZE
	.align		4
.L_545:
        /*0054*/ 	.byte	0x03, 0x19
        /*0056*/ 	.short	0x0018


	//----- nvinfo : EIATTR_PARAM_CBANK
	.align		4
        /*0058*/ 	.byte	0x04, 0x0a
        /*005a*/ 	.short	(.L_547 - .L_546)
	.align		4
.L_546:
        /*005c*/ 	.word	index@(.nv.constant0._Z7funcEQ5PdS_S_)
        /*0060*/ 	.short	0x0380
        /*0062*/ 	.short	0x0018


	//----- nvinfo : EIATTR_SW_WAR
	.align		4
.L_547:
        /*0064*/ 	.byte	0x04, 0x36
        /*0066*/ 	.short	(.L_549 - .L_548)
.L_548:
        /*0068*/ 	.word	0x00000008
.L_549:


//--------------------- .nv.info._Z7funcEQ4PdS_S_ --------------------------
	.section	.nv.info._Z7funcEQ4PdS_S_,"",@"SHT_CUDA_INFO"
	.sectionflags	@""
	.align	4


	//----- nvinfo : EIATTR_CUDA_API_VERSION
	.align		4
        /*0000*/ 	.byte	0x04, 0x37
        /*0002*/ 	.short	(.L_551 - .L_550)
.L_550:
        /*0004*/ 	.word	0x00000082


	//----- nvinfo : EIATTR_KPARAM_INFO
	.align		4
.L_551:
        /*0008*/ 	.byte	0x04, 0x17
        /*000a*/ 	.short	(.L_553 - .L_552)
.L_552:
        /*000c*/ 	.word	0x00000000
        /*0010*/ 	.short	0x0002
        /*0012*/ 	.short	0x0010
        /*0014*/ 	.byte	0x00, 0xf5, 0x21, 0x00


	//----- nvinfo : EIATTR_KPARAM_INFO
	.align		4
.L_553:
        /*0018*/ 	.byte	0x04, 0x17
        /*001a*/ 	.short	(.L_555 - .L_554)
.L_554:
        /*001c*/ 	.word	0x00000000
        /*0020*/ 	.short	0x0001
        /*0022*/ 	.short	0x0008
        /*0024*/ 	.byte	0x00, 0xf5, 0x21, 0x00


	//----- nvinfo : EIATTR_KPARAM_INFO
	.align		4
.L_555:
        /*0028*/ 	.byte	0x04, 0x17
        /*002a*/ 	.short	(.L_557 - .L_556)
.L_556:
        /*002c*/ 	.word	0x00000000
        /*0030*/ 	.short	0x0000
        /*0032*/ 	.short	0x0000
        /*0034*/ 	.byte	0x00, 0xf5, 0x21, 0x00


	//----- nvinfo : EIATTR_SPARSE_MMA_MASK
	.align		4
.L_557:
        /*0038*/ 	.byte	0x03, 0x50
        /*003a*/ 	.short	0x0000


	//----- nvinfo : EIATTR_MAXREG_COUNT
	.align		4
        /*003c*/ 	.byte	0x03, 0x1b
        /*003e*/ 	.short	0x00ff


	//----- nvinfo : EIATTR_MERCURY_ISA_VERSION
	.align		4
        /*0040*/ 	.byte	0x03, 0x5f
        /*0042*/ 	.short	0x0101


	//----- nvinfo : EIATTR_VRC_CTA_INIT_COUNT
	.align		4
        /*0044*/ 	.byte	0x02, 0x4a
	.zero		1
	.zero		1


	//----- nvinfo : EIATTR_EXIT_INSTR_OFFSETS
	.align		4
        /*0048*/ 	.byte	0x04, 0x1c
        /*004a*/ 	.short	(.L_559 - .L_558)


	//   ....[0]....
.L_558:
        /*004c*/ 	.word	0x00000060


	//   ....[1]....
        /*0050*/ 	.word	0x000002d0


	//----- nvinfo : EIATTR_CBANK_PARAM_SIZE
	.align		4
.L_559:
        /*0054*/ 	.byte	0x03, 0x19
        /*0056*/ 	.short	0x0018


	//----- nvinfo : EIATTR_PARAM_CBANK
	.align		4
        /*0058*/ 	.byte	0x04, 0x0a
        /*005a*/ 	.short	(.L_561 - .L_560)
	.align		4
.L_560:
        /*005c*/ 	.word	index@(.nv.constant0._Z7funcEQ4PdS_S_)
        /*0060*/ 	.short	0x0380
        /*0062*/ 	.short	0x0018


	//----- nvinfo : EIATTR_SW_WAR
	.align		4
.L_561:
        /*0064*/ 	.byte	0x04, 0x36
        /*0066*/ 	.short	(.L_563 - .L_562)
.L_562:
        /*0068*/ 	.word	0x00000008
.L_563:


//--------------------- .nv.info._Z7funcEQ3PdS_S_ --------------------------
	.section	.nv.info._Z7funcEQ3PdS_S_,"",@"SHT_CUDA_INFO"
	.sectionflags	@""
	.align	4


	//----- nvinfo : EIATTR_CUDA_API_VERSION
	.align		4
        /*0000*/ 	.byte	0x04, 0x37
        /*0002*/ 	.short	(.L_565 - .L_564)
.L_564:
        /*0004*/ 	.word	0x00000082


	//----- nvinfo : EIATTR_KPARAM_INFO
	.align		4
.L_565:
        /*0008*/ 	.byte	0x04, 0x17
        /*000a*/ 	.short	(.L_567 - .L_566)
.L_566:
        /*000c*/ 	.word	0x00000000
        /*0010*/ 	.short	0x0002
        /*0012*/ 	.short	0x0010
        /*0014*/ 	.byte	0x00, 0xf5, 0x21, 0x00


	//----- nvinfo : EIATTR_KPARAM_INFO
	.align		4
.L_567:
        /*0018*/ 	.byte	0x04, 0x17
        /*001a*/ 	.short	(.L_569 - .L_568)
.L_568:
        /*001c*/ 	.word	0x00000000
        /*0020*/ 	.short	0x0001
        /*0022*/ 	.short	0x0008
        /*0024*/ 	.byte	0x00, 0xf5, 0x21, 0x00


	//----- nvinfo : EIATTR_KPARAM_INFO
	.align		4
.L_569:
        /*0028*/ 	.byte	0x04, 0x17
        /*002a*/ 	.short	(.L_571 - .L_570)
.L_570:
        /*002c*/ 	.word	0x00000000
        /*0030*/ 	.short	0x0000
        /*0032*/ 	.short	0x0000
        /*0034*/ 	.byte	0x00, 0xf5, 0x21, 0x00


	//----- nvinfo : EIATTR_SPARSE_MMA_MASK
	.align		4
.L_571:
        /*0038*/ 	.byte	0x03, 0x50
        /*003a*/ 	.short	0x0000


	//----- nvinfo : EIATTR_MAXREG_COUNT
	.align		4
        /*003c*/ 	.byte	0x03, 0x1b
        /*003e*/ 	.short	0x00ff


	//----- nvinfo : EIATTR_MERCURY_ISA_VERSION
	.align		4
        /*0040*/ 	.byte	0x03, 0x5f
        /*0042*/ 	.short	0x0101


	//----- nvinfo : EIATTR_VRC_CTA_INIT_COUNT
	.align		4
        /*0044*/ 	.byte	0x02, 0x4a
	.zero		1
	.zero		1


	//----- nvinfo : EIATTR_EXIT_INSTR_OFFSETS
	.align		4
        /*0048*/ 	.byte	0x04, 0x1c
        /*004a*/ 	.short	(.L_573 - .L_572)


	//   ....[0]....
.L_572:
        /*004c*/ 	.word	0x00000060


	//   ....[1]....
        /*0050*/ 	.word	0x000002b0


	//----- nvinfo : EIATTR_CBANK_PARAM_SIZE
	.align		4
.L_573:
        /*0054*/ 	.byte	0x03, 0x19
        /*0056*/ 	.short	0x0018


	//----- nvinfo : EIATTR_PARAM_CBANK
	.align		4
        /*0058*/ 	.byte	0x04, 0x0a
        /*005a*/ 	.short	(.L_575 - .L_574)
	.align		4
.L_574:
        /*005c*/ 	.word	index@(.nv.constant0._Z7funcEQ3PdS_S_)
        /*0060*/ 	.short	0x0380
        /*0062*/ 	.short	0x0018


	//----- nvinfo : EIATTR_SW_WAR
	.align		4
.L_575:
        /*0064*/ 	.byte	0x04, 0x36
        /*0066*/ 	.short	(.L_577 - .L_576)
.L_576:
        /*0068*/ 	.word	0x00000008
.L_577:


//--------------------- .nv.info._Z7funcEQ2PdS_S_ --------------------------
	.section	.nv.info._Z7funcEQ2PdS_S_,"",@"SHT_CUDA_INFO"
	.sectionflags	@""
	.align	4


	//----- nvinfo : EIATTR_CUDA_API_VERSION
	.align		4
        /*0000*/ 	.byte	0x04, 0x37
        /*0002*/ 	.short	(.L_579 - .L_578)
.L_578:
        /*0004*/ 	.word	0x00000082


	//----- nvinfo : EIATTR_KPARAM_INFO
	.align		4
.L_579:
        /*0008*/ 	.byte	0x04, 0x17
        /*000a*/ 	.short	(.L_581 - .L_580)
.L_580:
        /*000c*/ 	.word	0x00000000
        /*0010*/ 	.short	0x0002
        /*0012*/ 	.short	0x0010
        /*0014*/ 	.byte	0x00, 0xf5, 0x21, 0x00


	//----- nvinfo : EIATTR_KPARAM_INFO
	.align		4
.L_581:
        /*0018*/ 	.byte	0x04, 0x17
        /*001a*/ 	.short	(.L_583 - .L_582)
.L_582:
        /*001c*/ 	.word	0x00000000
        /*0020*/ 	.short	0x0001
        /*0022*/ 	.short	0x0008
        /*0024*/ 	.byte	0x00, 0xf5, 0x21, 0x00


	//----- nvinfo : EIATTR_KPARAM_INFO
	.align		4
.L_583:
        /*0028*/ 	.byte	0x04, 0x17
        /*002a*/ 	.short	(.L_585 - .L_584)
.L_584:
        /*002c*/ 	.word	0x00000000
        /*0030*/ 	.short	0x0000
        /*0032*/ 	.short	0x0000
        /*0034*/ 	.byte	0x00, 0xf5, 0x21, 0x00


	//----- nvinfo : EIATTR_SPARSE_MMA_MASK
	.align		4
.L_585:
        /*0038*/ 	.byte	0x03, 0x50
        /*003a*/ 	.short	0x0000


	//----- nvinfo : EIATTR_MAXREG_COUNT
	.align		4
        /*003c*/ 	.byte	0x03, 0x1b
        /*003e*/ 	.short	0x00ff


	//----- nvinfo : EIATTR_MERCURY_ISA_VERSION
	.align		4
        /*0040*/ 	.byte	0x03, 0x5f
        /*0042*/ 	.short	0x0101


	//----- nvinfo : EIATTR_VRC_CTA_INIT_COUNT
	.align		4
        /*0044*/ 	.byte	0x02, 0x4a
	.zero		1
	.zero		1


	//----- nvinfo : EIATTR_EXIT_INSTR_OFFSETS
	.align		4
        /*0048*/ 	.byte	0x04, 0x1c
        /*004a*/ 	.short	(.L_587 - .L_586)


	//   ....[0]....
.L_586:
        /*004c*/ 	.word	0x00000060


	//   ....[1]....
        /*0050*/ 	.word	0x00000290


	//----- nvinfo : EIATTR_CBANK_PARAM_SIZE
	.align		4
.L_587:
        /*0054*/ 	.byte	0x03, 0x19
        /*0056*/ 	.short	0x0018


	//----- nvinfo : EIATTR_PARAM_CBANK
	.align		4
        /*0058*/ 	.byte	0x04, 0x0a
        /*005a*/ 	.short	(.L_589 - .L_588)
	.align		4
.L_588:
        /*005c*/ 	.word	index@(.nv.constant0._Z7funcEQ2PdS_S_)
        /*0060*/ 	.short	0x0380
        /*0062*/ 	.short	0x0018


	//----- nvinfo : EIATTR_SW_WAR
	.align		4
.L_589:
        /*0064*/ 	.byte	0x04, 0x36
        /*0066*/ 	.short	(.L_591 - .L_590)
.L_590:
        /*0068*/ 	.word	0x00000008
.L_591:


//--------------------- .nv.info._Z7funcEQ1PdS_S_ --------------------------
	.section	.nv.info._Z7funcEQ1PdS_S_,"",@"SHT_CUDA_INFO"
	.sectionflags	@""
	.align	4


	//----- nvinfo : EIATTR_CUDA_API_VERSION
	.align		4
        /*0000*/ 	.byte	0x04, 0x37
        /*0002*/ 	.short	(.L_593 - .L_592)
.L_592:
        /*0004*/ 	.word	0x00000082


	//----- nvinfo : EIATTR_KPARAM_INFO
	.align		4
.L_593:
        /*0008*/ 	.byte	0x04, 0x17
        /*000a*/ 	.short	(.L_595 - .L_594)
.L_594:
        /*000c*/ 	.word	0x00000000
        /*0010*/ 	.short	0x0002
        /*0012*/ 	.short	0x0010
        /*0014*/ 	.byte	0x00, 0xf5, 0x21, 0x00


	//----- nvinfo : EIATTR_KPARAM_INFO
	.align		4
.L_595:
        /*0018*/ 	.byte	0x04, 0x17
        /*001a*/ 	.short	(.L_597 - .L_596)
.L_596:
        /*001c*/ 	.word	0x00000000
        /*0020*/ 	.short	0x0001
        /*0022*/ 	.short	0x0008
        /*0024*/ 	.byte	0x00, 0xf5, 0x21, 0x00


	//----- nvinfo : EIATTR_KPARAM_INFO
	.align		4
.L_597:
        /*0028*/ 	.byte	0x04, 0x17
        /*002a*/ 	.short	(.L_599 - .L_598)
.L_598:
        /*002c*/ 	.word	0x00000000
        /*0030*/ 	.short	0x0000
        /*0032*/ 	.short	0x0000
        /*0034*/ 	.byte	0x00, 0xf5, 0x21, 0x00


	//----- nvinfo : EIATTR_SPARSE_MMA_MASK
	.align		4
.L_599:
        /*0038*/ 	.byte	0x03, 0x50
        /*003a*/ 	.short	0x0000


	//----- nvinfo : EIATTR_MAXREG_COUNT
	.align		4
        /*003c*/ 	.byte	0x03, 0x1b
        /*003e*/ 	.short	0x00ff


	//----- nvinfo : EIATTR_MERCURY_ISA_VERSION
	.align		4
        /*0040*/ 	.byte	0x03, 0x5f
        /*0042*/ 	.short	0x0101


	//----- nvinfo : EIATTR_VRC_CTA_INIT_COUNT
	.align		4
        /*0044*/ 	.byte	0x02, 0x4a
	.zero		1
	.zero		1


	//----- nvinfo : EIATTR_EXIT_INSTR_OFFSETS
	.align		4
        /*0048*/ 	.byte	0x04, 0x1c
        /*004a*/ 	.short	(.L_601 - .L_600)


	//   ....[0]....
.L_600:
        /*004c*/ 	.word	0x00000060


	//   ....[1]....
        /*0050*/ 	.word	0x00000270


	//----- nvinfo : EIATTR_CBANK_PARAM_SIZE
	.align		4
.L_601:
        /*0054*/ 	.byte	0x03, 0x19
        /*0056*/ 	.short	0x0018


	//----- nvinfo : EIATTR_PARAM_CBANK
	.align		4
        /*0058*/ 	.byte	0x04, 0x0a
        /*005a*/ 	.short	(.L_603 - .L_602)
	.align		4
.L_602:
        /*005c*/ 	.word	index@(.nv.constant0._Z7funcEQ1PdS_S_)
        /*0060*/ 	.short	0x0380
        /*0062*/ 	.short	0x0018


	//----- nvinfo : EIATTR_SW_WAR
	.align		4
.L_603:
        /*0064*/ 	.byte	0x04, 0x36
        /*0066*/ 	.short	(.L_605 - .L_604)
.L_604:
        /*0068*/ 	.word	0x00000008
.L_605:


//--------------------- .nv.info._Z7funcEQ0PdS_S_ --------------------------
	.section	.nv.info._Z7funcEQ0PdS_S_,"",@"SHT_CUDA_INFO"
	.sectionflags	@""
	.align	4


	//----- nvinfo : EIATTR_CUDA_API_VERSION
	.align		4
        /*0000*/ 	.byte	0x04, 0x37
        /*0002*/ 	.short	(.L_607 - .L_606)
.L_606:
        /*0004*/ 	.word	0x00000082


	//----- nvinfo : EIATTR_KPARAM_INFO
	.align		4
.L_607:
        /*0008*/ 	.byte	0x04, 0x17
        /*000a*/ 	.short	(.L_609 - .L_608)
.L_608:
        /*000c*/ 	.word	0x00000000
        /*0010*/ 	.short	0x0002
        /*0012*/ 	.short	0x0010
        /*0014*/ 	.byte	0x00, 0xf5, 0x21, 0x00


	//----- nvinfo : EIATTR_KPARAM_INFO
	.align		4
.L_609:
        /*0018*/ 	.byte	0x04, 0x17
        /*001a*/ 	.short	(.L_611 - .L_610)
.L_610:
        /*001c*/ 	.word	0x00000000
        /*0020*/ 	.short	0x0001
        /*0022*/ 	.short	0x0008
        /*0024*/ 	.byte	0x00, 0xf5, 0x21, 0x00


	//----- nvinfo : EIATTR_KPARAM_INFO
	.align		4
.L_611:
        /*0028*/ 	.byte	0x04, 0x17
        /*002a*/ 	.short	(.L_613 - .L_612)
.L_612:
        /*002c*/ 	.word	0x00000000
        /*0030*/ 	.short	0x0000
        /*0032*/ 	.short	0x0000
        /*0034*/ 	.byte	0x00, 0xf5, 0x21, 0x00


	//----- nvinfo : EIATTR_SPARSE_MMA_MASK
	.align		4
.L_613:
        /*0038*/ 	.byte	0x03, 0x50
        /*003a*/ 	.short	0x0000


	//----- nvinfo : EIATTR_MAXREG_COUNT
	.align		4
        /*003c*/ 	.byte	0x03, 0x1b
        /*003e*/ 	.short	0x00ff


	//----- nvinfo : EIATTR_MERCURY_ISA_VERSION
	.align		4
        /*0040*/ 	.byte	0x03, 0x5f
        /*0042*/ 	.short	0x0101


	//----- nvinfo : EIATTR_VRC_CTA_INIT_COUNT
	.align		4
        /*0044*/ 	.byte	0x02, 0x4a
	.zero		1
	.zero		1


	//----- nvinfo : EIATTR_EXIT_INSTR_OFFSETS
	.align		4
        /*0048*/ 	.byte	0x04, 0x1c
        /*004a*/ 	.short	(.L_615 - .L_614)


	//   ....[0]....
.L_614:
        /*004c*/ 	.word	0x00000060


	//   ....[1]....
        /*0050*/ 	.word	0x00000250


	//----- nvinfo : EIATTR_CBANK_PARAM_SIZE
	.align		4
.L_615:
        /*0054*/ 	.byte	0x03, 0x19
        /*0056*/ 	.short	0x0018


	//----- nvinfo : EIATTR_PARAM_CBANK
	.align		4
        /*0058*/ 	.byte	0x04, 0x0a
        /*005a*/ 	.short	(.L_617 - .L_616)
	.align		4
.L_616:
        /*005c*/ 	.word	index@(.nv.constant0._Z7funcEQ0PdS_S_)
        /*0060*/ 	.short	0x0380
        /*0062*/ 	.short	0x0018


	//----- nvinfo : EIATTR_SW_WAR
	.align		4
.L_617:
        /*0064*/ 	.byte	0x04, 0x36
        /*0066*/ 	.short	(.L_619 - .L_618)
.L_618:
        /*0068*/ 	.word	0x00000008
.L_619:


//--------------------- .nv.callgraph             --------------------------
	.section	.nv.callgraph,"",@"SHT_CUDA_CALLGRAPH"
	.align	4
	.sectionentsize	8
	.align		4
        /*0000*/ 	.word	0x00000000
	.align		4
        /*0004*/ 	.word	0xffffffff
	.align		4
        /*0008*/ 	.word	0x00000000
	.align		4
        /*000c*/ 	.word	0xfffffffe
	.align		4
        /*0010*/ 	.word	0x00000000
	.align		4
        /*0014*/ 	.word	0xfffffffd
	.align		4
        /*0018*/ 	.word	0x00000000
	.align		4
        /*001c*/ 	.word	0xfffffffc


//--------------------- .text._Z8funcEQ30PdS_S_   --------------------------
	.section	.text._Z8funcEQ30PdS_S_,"ax",@progbits
	.align	128
        .global         _Z8funcEQ30PdS_S_
        .type           _Z8funcEQ30PdS_S_,@function
        .size           _Z8funcEQ30PdS_S_,(.L_x_31 - _Z8funcEQ30PdS_S_)
        .other          _Z8funcEQ30PdS_S_,@"STO_CUDA_ENTRY STV_DEFAULT"
_Z8funcEQ30PdS_S_:
.text._Z8funcEQ30PdS_S_:
[----:B------:R-:W-:Y:S01]  /*0000*/  LDC R1, c[0x0][0x37c] ;  /* 0x0000df00ff017b82 */ /* 0x000fe20000000800 */
[----:B------:R-:W0:Y:S07]  /*0010*/  S2R R0, SR_TID.X ;  /* 0x0000000000007919 */ /* 0x000e2e0000002100 */
[----:B------:R-:W0:Y:S08]  /*0020*/  S2UR UR4, SR_CTAID.X ;  /* 0x00000000000479c3 */ /* 0x000e300000002500 */
[----:B------:R-:W0:Y:S02]  /*0030*/  LDC R3, c[0x0][0x360] ;  /* 0x0000d800ff037b82 */ /* 0x000e240000000800 */
[----:B0-----:R-:W-:-:S05]  /*0040*/  IMAD R0, R3, UR4, R0 ;  /* 0x0000000403007c24 */ /* 0x001fca000f8e0200 */
[----:B------:R-:W-:-:S13]  /*0050*/  ISETP.GT.AND P0, PT, R0, 0xffffff, PT ;  /* 0x00ffffff0000780c */ /* 0x000fda0003f04270 */
[----:B------:R-:W-:Y:S05]  /*0060*/  @P0 EXIT ;  /* 0x000000000000094d */ /* 0x000fea0003800000 */
[----:B------:R-:W0:Y:S01]  /*0070*/  LDC.64 R2, c[0x0][0x380] ;  /* 0x0000e000ff027b82 */ /* 0x000e220000000a00 */
[----:B------:R-:W1:Y:S07]  /*0080*/  LDCU.64 UR4, c[0x0][0x358] ;  /* 0x00006b00ff0477ac */ /* 0x000e6e0008000a00 */
[----:B------:R-:W2:Y:S08]  /*0090*/  LDC.64 R4, c[0x0][0x388] ;  /* 0x0000e200ff047b82 */ /* 0x000eb00000000a00 */
[----:B------:R-:W3:Y:S01]  /*00a0*/  LDC.64 R8, c[0x0][0x390] ;  /* 0x0000e400ff087b82 */ /* 0x000ee20000000a00 */
[----:B0-----:R-:W-:-:S06]  /*00b0*/  IMAD.WIDE R2, R0, 0x8, R2 ;  /* 0x0000000800027825 */ /* 0x001fcc00078e0202 */
[----:B-1----:R-:W4:Y:S01]  /*00c0*/  LDG.E.64 R2, desc[UR4][R2.64] ;  /* 0x0000000402027981 */ /* 0x002f22000c1e1b00 */
[----:B--2---:R-:W-:-:S06]  /*00d0*/  IMAD.WIDE R4, R0, 0x8, R4 ;  /* 0x0000000800047825 */ /* 0x004fcc00078e0204 */
[----:B------:R-:W4:Y:S02]  /*00e0*/  LDG.E.64 R4, desc[UR4][R4.64] ;  /* 0x0000000404047981 */ /* 0x000f24000c1e1b00 */
[----:B----4-:R-:W-:-:S08]  /*00f0*/  DADD R6, R2, R4 ;  /* 0x0000000002067229 */ /* 0x010fd00000000004 */
[----:B------:R-:W-:-:S08]  /*0100*/  DADD R6, R2, R6 ;  /* 0x0000000002067229 */ /* 0x000fd00000000006 */
        /* <DEDUP_REMOVED lines=77> */
[----:B------:R-:W-:Y:S01]  /*05e0*/  DADD R6, R2, R6 ;  /* 0x0000000002067229 */ /* 0x000fe20000000006 */
[----:B---3--:R-:W-:-:S06]  /*05f0*/  IMAD.WIDE R2, R0, 0x8, R8 ;  /* 0x0000000800027825 */ /* 0x008fcc00078e0208 */
[----:B------:R-:W-:Y:S01]  /*0600*/  STG.E.64 desc[UR4][R2.64], R6 ;  /* 0x0000000602007986 */ /* 0x000fe2000c101b04 */
[----:B------:R-:W-:Y:S05]  /*0610*/  EXIT ;  /* 0x000000000000794d */ /* 0x000fea0003800000 */
.L_x_0:
[----:B------:R-:W-:-:S00]  /*0620*/  BRA `(.L_x_0) ;  /* 0xfffffffc00fc7947 */ /* 0x000fc0000383ffff */
[----:B------:R-:W-:-:S00]  /*0630*/  NOP ;  /* 0x0000000000007918 */ /* 0x000fc00000000000 */
        /* <DEDUP_REMOVED lines=12> */
.L_x_31:


//--------------------- .text._Z8funcEQ29PdS_S_   --------------------------
	.section	.text._Z8funcEQ29PdS_S_,"ax",@progbits
	.align	128
        .global         _Z8funcEQ29PdS_S_
        .type           _Z8funcEQ29PdS_S_,@function
        .size           _Z8funcEQ29PdS_S_,(.L_x_32 - _Z8funcEQ29PdS_S_)
        .other          _Z8funcEQ29PdS_S_,@"STO_CUDA_ENTRY STV_DEFAULT"
_Z8funcEQ29PdS_S_:
.text._Z8funcEQ29PdS_S_:
        /* <DEDUP_REMOVED lines=96> */
.L_x_1:
        /* <DEDUP_REMOVED lines=16> */
.L_x_32:


//--------------------- .text._Z8funcEQ28PdS_S_   --------------------------
	.section	.text._Z8funcEQ28PdS_S_,"ax",@progbits
	.align	128
        .global         _Z8funcEQ28PdS_S_
        .type           _Z8funcEQ28PdS_S_,@function
        .size           _Z8funcEQ28PdS_S_,(.L_x_33 - _Z8funcEQ28PdS_S_)
        .other          _Z8funcEQ28PdS_S_,@"STO_CUDA_ENTRY STV_DEFAULT"
_Z8funcEQ28PdS_S_:
.text._Z8funcEQ28PdS_S_:
        /* <DEDUP_REMOVED lines=94> */
.L_x_2:
        /* <DEDUP_REMOVED lines=10> */
.L_x_33:


//--------------------- .text._Z8funcEQ27PdS_S_   --------------------------
	.section	.text._Z8funcEQ27PdS_S_,"ax",@progbits
	.align	128
        .global         _Z8funcEQ27PdS_S_
        .type           _Z8funcEQ27PdS_S_,@function
        .size           _Z8funcEQ27PdS_S_,(.L_x_34 - _Z8funcEQ27PdS_S_)
        .other          _Z8funcEQ27PdS_S_,@"STO_CUDA_ENTRY STV_DEFAULT"
_Z8funcEQ27PdS_S_:
.text._Z8funcEQ27PdS_S_:
        /* <DEDUP_REMOVED lines=92> */
.L_x_3:
        /* <DEDUP_REMOVED lines=12> */
.L_x_34:


//--------------------- .text._Z8funcEQ26PdS_S_   --------------------------
	.section	.text._Z8funcEQ26PdS_S_,"ax",@progbits
	.align	128
        .global         _Z8funcEQ26PdS_S_
        .type           _Z8funcEQ26PdS_S_,@function
        .size           _Z8funcEQ26PdS_S_,(.L_x_35 - _Z8funcEQ26PdS_S_)
        .other          _Z8funcEQ26PdS_S_,@"STO_CUDA_ENTRY STV_DEFAULT"
_Z8funcEQ26PdS_S_:
.text._Z8funcEQ26PdS_S_:
        /* <DEDUP_REMOVED lines=90> */
.L_x_4:
        /* <DEDUP_REMOVED lines=14> */
.L_x_35:


//--------------------- .text._Z8funcEQ25PdS_S_   --------------------------
	.section	.text._Z8funcEQ25PdS_S_,"ax",@progbits
	.align	128
        .global         _Z8funcEQ25PdS_S_
        .type           _Z8funcEQ25PdS_S_,@function
        .size           _Z8funcEQ25PdS_S_,(.L_x_36 - _Z8funcEQ25PdS_S_)
        .other          _Z8funcEQ25PdS_S_,@"STO_CUDA_ENTRY STV_DEFAULT"
_Z8funcEQ25PdS_S_:
.text._Z8funcEQ25PdS_S_:
        /* <DEDUP_REMOVED lines=88> */
.L_x_5:
        /* <DEDUP_REMOVED lines=16> */
.L_x_36:


//--------------------- .text._Z8funcEQ24PdS_S_   --------------------------
	.section	.text._Z8funcEQ24PdS_S_,"ax",@progbits
	.align	128
        .global         _Z8funcEQ24PdS_S_
        .type           _Z8funcEQ24PdS_S_,@function
        .size           _Z8funcEQ24PdS_S_,(.L_x_37 - _Z8funcEQ24PdS_S_)
        .other          _Z8funcEQ24PdS_S_,@"STO_CUDA_ENTRY STV_DEFAULT"
_Z8funcEQ24PdS_S_:
.text._Z8funcEQ24PdS_S_:
        /* <DEDUP_REMOVED lines=86> */
.L_x_6:
        /* <DEDUP_REMOVED lines=10> */
.L_x_37:


//--------------------- .text._Z8funcEQ23PdS_S_   --------------------------
	.section	.text._Z8funcEQ23PdS_S_,"ax",@progbits
	.align	128
        .global         _Z8funcEQ23PdS_S_
        .type           _Z8funcEQ23PdS_S_,@function
        .size           _Z8funcEQ23PdS_S_,(.L_x_38 - _Z8funcEQ23PdS_S_)
        .other          _Z8funcEQ23PdS_S_,@"STO_CUDA_ENTRY STV_DEFAULT"
_Z8funcEQ23PdS_S_:
.text._Z8funcEQ23PdS_S_:
        /* <DEDUP_REMOVED lines=84> */
.L_x_7:
        /* <DEDUP_REMOVED lines=12> */
.L_x_38:


//--------------------- .text._Z8funcEQ22PdS_S_   --------------------------
	.section	.text._Z8funcEQ22PdS_S_,"ax",@progbits
	.align	128
        .global         _Z8funcEQ22PdS_S_
        .type           _Z8funcEQ22PdS_S_,@function
        .size           _Z8funcEQ22PdS_S_,(.L_x_39 - _Z8funcEQ22PdS_S_)
        .other          _Z8funcEQ22PdS_S_,@"STO_CUDA_ENTRY STV_DEFAULT"
_Z8funcEQ22PdS_S_:
.text._Z8funcEQ22PdS_S_:
        /* <DEDUP_REMOVED lines=82> */
.L_x_8:
        /* <DEDUP_REMOVED lines=14> */
.L_x_39:


//--------------------- .text._Z8funcEQ21PdS_S_   --------------------------
	.section	.text._Z8funcEQ21PdS_S_,"ax",@progbits
	.align	128
        .global         _Z8funcEQ21PdS_S_
        .type           _Z8funcEQ21PdS_S_,@function
        .size           _Z8funcEQ21PdS_S_,(.L_x_40 - _Z8funcEQ21PdS_S_)
        .other          _Z8funcEQ21PdS_S_,@"STO_CUDA_ENTRY STV_DEFAULT"
_Z8funcEQ21PdS_S_:
.text._Z8funcEQ21PdS_S_:
        /* <DEDUP_REMOVED lines=80> */
.L_x_9:
        /* <DEDUP_REMOVED lines=16> */
.L_x_40:


//--------------------- .text._Z8funcEQ20PdS_S_   --------------------------
	.section	.text._Z8funcEQ20PdS_S_,"ax",@progbits
	.align	128
        .global         _Z8funcEQ20PdS_S_
        .type           _Z8funcEQ20PdS_S_,@function
        .size           _Z8funcEQ20PdS_S_,(.L_x_41 - _Z8funcEQ20PdS_S_)
        .other          _Z8funcEQ20PdS_S_,@"STO_CUDA_ENTRY STV_DEFAULT"
_Z8funcEQ20PdS_S_:
.text._Z8funcEQ20PdS_S_:
        /* <DEDUP_REMOVED lines=78> */
.L_x_10:
        /* <DEDUP_REMOVED lines=10> */
.L_x_41:


//--------------------- .text._Z8funcEQ19PdS_S_   --------------------------
	.section	.text._Z8funcEQ19PdS_S_,"ax",@progbits
	.align	128
        .global         _Z8funcEQ19PdS_S_
        .type           _Z8funcEQ19PdS_S_,@function
        .size           _Z8funcEQ19PdS_S_,(.L_x_42 - _Z8funcEQ19PdS_S_)
        .other          _Z8funcEQ19PdS_S_,@"STO_CUDA_ENTRY STV_DEFAULT"
_Z8funcEQ19PdS_S_:
.text._Z8funcEQ19PdS_S_:
        /* <DEDUP_REMOVED lines=76> */
.L_x_11:
        /* <DEDUP_REMOVED lines=12> */
.L_x_42:


//--------------------- .text._Z8funcEQ18PdS_S_   --------------------------
	.section	.text._Z8funcEQ18PdS_S_,"ax",@progbits
	.align	128
        .global         _Z8funcEQ18PdS_S_
        .type           _Z8funcEQ18PdS_S_,@function
        .size           _Z8funcEQ18PdS_S_,(.L_x_43 - _Z8funcEQ18PdS_S_)
        .other          _Z8funcEQ18PdS_S_,@"STO_CUDA_ENTRY STV_DEFAULT"
_Z8funcEQ18PdS_S_:
.text._Z8funcEQ18PdS_S_:
        /* <DEDUP_REMOVED lines=74> */
.L_x_12:
        /* <DEDUP_REMOVED lines=14> */
.L_x_43:


//--------------------- .text._Z8funcEQ17PdS_S_   --------------------------
	.section	.text._Z8funcEQ17PdS_S_,"ax",@progbits
	.align	128
        .global         _Z8funcEQ17PdS_S_
        .type           _Z8funcEQ17PdS_S_,@function
        .size           _Z8funcEQ17PdS_S_,(.L_x_44 - _Z8funcEQ17PdS_S_)
        .other          _Z8funcEQ17PdS_S_,@"STO_CUDA_ENTRY STV_DEFAULT"
_Z8funcEQ17PdS_S_:
.text._Z8funcEQ17PdS_S_:
        /* <DEDUP_REMOVED lines=72> */
.L_x_13:
        /* <DEDUP_REMOVED lines=16> */
.L_x_44:


//--------------------- .text._Z8funcEQ16PdS_S_   --------------------------
	.section	.text._Z8funcEQ16PdS_S_,"ax",@progbits
	.align	128
        .global         _Z8funcEQ16PdS_S_
        .type           _Z8funcEQ16PdS_S_,@function
        .size           _Z8funcEQ16PdS_S_,(.L_x_45 - _Z8funcEQ16PdS_S_)
        .other          _Z8funcEQ16PdS_S_,@"STO_CUDA_ENTRY STV_DEFAULT"
_Z8funcEQ16PdS_S_:
.text._Z8funcEQ16PdS_S_:
        /* <DEDUP_REMOVED lines=70> */
.L_x_14:
        /* <DEDUP_REMOVED lines=10> */
.L_x_45:


//--------------------- .text._Z8funcEQ15PdS_S_   --------------------------
	.section	.text._Z8funcEQ15PdS_S_,"ax",@progbits
	.align	128
        .global         _Z8funcEQ15PdS_S_
        .type           _Z8funcEQ15PdS_S_,@function
        .size           _Z8funcEQ15PdS_S_,(.L_x_46 - _Z8funcEQ15PdS_S_)
        .other          _Z8funcEQ15PdS_S_,@"STO_CUDA_ENTRY STV_DEFAULT"
_Z8funcEQ15PdS_S_:
.text._Z8funcEQ15PdS_S_:
        /* <DEDUP_REMOVED lines=68> */
.L_x_15:
        /* <DEDUP_REMOVED lines=12> */
.L_x_46:


//--------------------- .text._Z8funcEQ14PdS_S_   --------------------------
	.section	.text._Z8funcEQ14PdS_S_,"ax",@progbits
	.align	128
        .global         _Z8funcEQ14PdS_S_
        .type           _Z8funcEQ14PdS_S_,@function
        .size           _Z8funcEQ14PdS_S_,(.L_x_47 - _Z8funcEQ14PdS_S_)
        .other          _Z8funcEQ14PdS_S_,@"STO_CUDA_ENTRY STV_DEFAULT"
_Z8funcEQ14PdS_S_:
.text._Z8funcEQ14PdS_S_:
        /* <DEDUP_REMOVED lines=66> */
.L_x_16:
        /* <DEDUP_REMOVED lines=14> */
.L_x_47:


//--------------------- .text._Z8funcEQ13PdS_S_   --------------------------
	.section	.text._Z8funcEQ13PdS_S_,"ax",@progbits
	.align	128
        .global         _Z8funcEQ13PdS_S_
        .type           _Z8funcEQ13PdS_S_,@function
        .size           _Z8funcEQ13PdS_S_,(.L_x_48 - _Z8funcEQ13PdS_S_)
        .other          _Z8funcEQ13PdS_S_,@"STO_CUDA_ENTRY STV_DEFAULT"
_Z8funcEQ13PdS_S_:
.text._Z8funcEQ13PdS_S_:
        /* <DEDUP_REMOVED lines=64> */
.L_x_17:
        /* <DEDUP_REMOVED lines=16> */
.L_x_48:


//--------------------- .text._Z8funcEQ12PdS_S_   --------------------------
	.section	.text._Z8funcEQ12PdS_S_,"ax",@progbits
	.align	128
        .global         _Z8funcEQ12PdS_S_
        .type           _Z8funcEQ12PdS_S_,@function
        .size           _Z8funcEQ12PdS_S_,(.L_x_49 - _Z8funcEQ12PdS_S_)
        .other          _Z8funcEQ12PdS_S_,@"STO_CUDA_ENTRY STV_DEFAULT"
_Z8funcEQ12PdS_S_:
.text._Z8funcEQ12PdS_S_:
        /* <DEDUP_REMOVED lines=62> */
.L_x_18:
        /* <DEDUP_REMOVED lines=10> */
.L_x_49:


//--------------------- .text._Z8funcEQ11PdS_S_   --------------------------
	.section	.text._Z8funcEQ11PdS_S_,"ax",@progbits
	.align	128
        .global         _Z8funcEQ11PdS_S_
        .type           _Z8funcEQ11PdS_S_,@function
        .size           _Z8funcEQ11PdS_S_,(.L_x_50 - _Z8funcEQ11PdS_S_)
        .other          _Z8funcEQ11PdS_S_,@"STO_CUDA_ENTRY STV_DEFAULT"
_Z8funcEQ11PdS_S_:
.text._Z8funcEQ11PdS_S_:
        /* <DEDUP_REMOVED lines=60> */
.L_x_19:
        /* <DEDUP_REMOVED lines=12> */
.L_x_50:


//--------------------- .text._Z8funcEQ10PdS_S_   --------------------------
	.section	.text._Z8funcEQ10PdS_S_,"ax",@progbits
	.align	128
        .global         _Z8funcEQ10PdS_S_
        .type           _Z8funcEQ10PdS_S_,@function
        .size           _Z8funcEQ10PdS_S_,(.L_x_51 - _Z8funcEQ10PdS_S_)
        .other          _Z8funcEQ10PdS_S_,@"STO_CUDA_ENTRY STV_DEFAULT"
_Z8funcEQ10PdS_S_:
.text._Z8funcEQ10PdS_S_:
        /* <DEDUP_REMOVED lines=58> */
.L_x_20:
        /* <DEDUP_REMOVED lines=14> */
.L_x_51:


//--------------------- .text._Z7funcEQ9PdS_S_    --------------------------
	.section	.text._Z7funcEQ9PdS_S_,"ax",@progbits
	.align	128
        .global         _Z7funcEQ9PdS_S_
        .type           _Z7funcEQ9PdS_S_,@function
        .size           _Z7funcEQ9PdS_S_,(.L_x_52 - _Z7funcEQ9PdS_S_)
        .other          _Z7funcEQ9PdS_S_,@"STO_CUDA_ENTRY STV_DEFAULT"
_Z7funcEQ9PdS_S_:
.text._Z7funcEQ9PdS_S_:
        /* <DEDUP_REMOVED lines=56> */
.L_x_21:
        /* <DEDUP_REMOVED lines=16> */
.L_x_52:


//--------------------- .text._Z7funcEQ8PdS_S_    --------------------------
	.section	.text._Z7funcEQ8PdS_S_,"ax",@progbits
	.align	128
        .global         _Z7funcEQ8PdS_S_
        .type           _Z7funcEQ8PdS_S_,@function
        .size           _Z7funcEQ8PdS_S_,(.L_x_53 - _Z7funcEQ8PdS_S_)
        .other          _Z7funcEQ8PdS_S_,@"STO_CUDA_ENTRY STV_DEFAULT"
_Z7funcEQ8PdS_S_:
.text._Z7funcEQ8PdS_S_:
        /* <DEDUP_REMOVED lines=54> */
.L_x_22:
        /* <DEDUP_REMOVED lines=10> */
.L_x_53:


//--------------------- .text._Z7funcEQ7PdS_S_    --------------------------
	.section	.text._Z7funcEQ7PdS_S_,"ax",@progbits
	.align	128
        .global         _Z7funcEQ7PdS_S_
        .type           _Z7funcEQ7PdS_S_,@function
        .size           _Z7funcEQ7PdS_S_,(.L_x_54 - _Z7funcEQ7PdS_S_)
        .other          _Z7funcEQ7PdS_S_,@"STO_CUDA_ENTRY STV_DEFAULT"
_Z7funcEQ7PdS_S_:
.text._Z7funcEQ7PdS_S_:
        /* <DEDUP_REMOVED lines=52> */
.L_x_23:
        /* <DEDUP_REMOVED lines=12> */
.L_x_54:


//--------------------- .text._Z7funcEQ6PdS_S_    --------------------------
	.section	.text._Z7funcEQ6PdS_S_,"ax",@progbits
	.align	128
        .global         _Z7funcEQ6PdS_S_
        .type           _Z7funcEQ6PdS_S_,@function
        .size           _Z7funcEQ6PdS_S_,(.L_x_55 - _Z7funcEQ6PdS_S_)
        .other          _Z7funcEQ6PdS_S_,@"STO_CUDA_ENTRY STV_DEFAULT"
_Z7funcEQ6PdS_S_:
.text._Z7funcEQ6PdS_S_:
        /* <DEDUP_REMOVED lines=50> */
.L_x_24:
        /* <DEDUP_REMOVED lines=14> */
.L_x_55:


//--------------------- .text._Z7funcEQ5PdS_S_    --------------------------
	.section	.text._Z7funcEQ5PdS_S_,"ax",@progbits
	.align	128
        .global         _Z7funcEQ5PdS_S_
        .type           _Z7funcEQ5PdS_S_,@function
        .size           _Z7funcEQ5PdS_S_,(.L_x_56 - _Z7funcEQ5PdS_S_)
        .other          _Z7funcEQ5PdS_S_,@"STO_CUDA_ENTRY STV_DEFAULT"
_Z7funcEQ5PdS_S_:
.text._Z7funcEQ5PdS_S_:
        /* <DEDUP_REMOVED lines=48> */
.L_x_25:
        /* <DEDUP_REMOVED lines=16> */
.L_x_56:


//--------------------- .text._Z7funcEQ4PdS_S_    --------------------------
	.section	.text._Z7funcEQ4PdS_S_,"ax",@progbits
	.align	128
        .global         _Z7funcEQ4PdS_S_
        .type           _Z7funcEQ4PdS_S_,@function
        .size           _Z7funcEQ4PdS_S_,(.L_x_57 - _Z7funcEQ4PdS_S_)
        .other          _Z7funcEQ4PdS_S_,@"STO_CUDA_ENTRY STV_DEFAULT"
_Z7funcEQ4PdS_S_:
.text._Z7funcEQ4PdS_S_:
        /* <DEDUP_REMOVED lines=46> */
.L_x_26:
        /* <DEDUP_REMOVED lines=10> */
.L_x_57:


//--------------------- .text._Z7funcEQ3PdS_S_    --------------------------
	.section	.text._Z7funcEQ3PdS_S_,"ax",@progbits
	.align	128
        .global         _Z7funcEQ3PdS_S_
        .type           _Z7funcEQ3PdS_S_,@function
        .size           _Z7funcEQ3PdS_S_,(.L_x_58 - _Z7funcEQ3PdS_S_)
        .other          _Z7funcEQ3PdS_S_,@"STO_CUDA_ENTRY STV_DEFAULT"
_Z7funcEQ3PdS_S_:
.text._Z7funcEQ3PdS_S_:
        /* <DEDUP_REMOVED lines=44> */
.L_x_27:
        /* <DEDUP_REMOVED lines=12> */
.L_x_58:


//--------------------- .text._Z7funcEQ2PdS_S_    --------------------------
	.section	.text._Z7funcEQ2PdS_S_,"ax",@progbits
	.align	128
        .global         _Z7funcEQ2PdS_S_
        .type           _Z7funcEQ2PdS_S_,@function
        .size           _Z7funcEQ2PdS_S_,(.L_x_59 - _Z7funcEQ2PdS_S_)
        .other          _Z7funcEQ2PdS_S_,@"STO_CUDA_ENTRY STV_DEFAULT"
_Z7funcEQ2PdS_S_:
.text._Z7funcEQ2PdS_S_:
        /* <DEDUP_REMOVED lines=42> */
.L_x_28:
        /* <DEDUP_REMOVED lines=14> */
.L_x_59:


//--------------------- .text._Z7funcEQ1PdS_S_    --------------------------
	.section	.text._Z7funcEQ1PdS_S_,"ax",@progbits
	.align	128
        .global         _Z7funcEQ1PdS_S_
        .type           _Z7funcEQ1PdS_S_,@function
        .size           _Z7funcEQ1PdS_S_,(.L_x_60 - _Z7funcEQ1PdS_S_)
        .other          _Z7funcEQ1PdS_S_,@"STO_CUDA_ENTRY STV_DEFAULT"
_Z7funcEQ1PdS_S_:
.text._Z7funcEQ1PdS_S_:
        /* <DEDUP_REMOVED lines=40> */
.L_x_29:
        /* <DEDUP_REMOVED lines=16> */
.L_x_60:


//--------------------- .text._Z7funcEQ0PdS_S_    --------------------------
	.section	.text._Z7funcEQ0PdS_S_,"ax",@progbits
	.align	128
        .global         _Z7funcEQ0PdS_S_
        .type           _Z7funcEQ0PdS_S_,@function
        .size           _Z7funcEQ0PdS_S_,(.L_x_61 - _Z7funcEQ0PdS_S_)
        .other          _Z7funcEQ0PdS_S_,@"STO_CUDA_ENTRY STV_DEFAULT"
_Z7funcEQ0PdS_S_:
.text._Z7funcEQ0PdS_S_:
        /* <DEDUP_REMOVED lines=38> */
.L_x_30:
        /* <DEDUP_REMOVED lines=10> */
.L_x_61:


//--------------------- .nv.shared.reserved.0     --------------------------
	.section	.nv.shared.reserved.0,"aw",@nobits
	.weak		__nv_reservedSMEM_offset_0_alias
	.size		__nv_reservedSMEM_offset_0_alias, 0, 64
	.other		__nv_reservedSMEM_offset_0_alias,@"STO_CUDA_RESERVED_SHARED STV_DEFAULT"
__nv_reservedSMEM_offset_0_alias:
	.zero		0
	.zero		64


//--------------------- .nv.constant0._Z8funcEQ30PdS_S_ --------------------------
	.section	.nv.constant0._Z8funcEQ30PdS_S_,"a",@progbits
	.sectionflags	@""
	.align	4
.nv.constant0._Z8funcEQ30PdS_S_:
	.zero		920


//--------------------- .nv.constant0._Z8funcEQ29PdS_S_ --------------------------
	.section	.nv.constant0._Z8funcEQ29PdS_S_,"a",@progbits
	.sectionflags	@""
	.align	4
.nv.constant0._Z8funcEQ29PdS_S_:
	.zero		920


//--------------------- .nv.constant0._Z8funcEQ28PdS_S_ --------------------------
	.section	.nv.constant0._Z8funcEQ28PdS_S_,"a",@progbits
	.sectionflags	@""
	.align	4
.nv.constant0._Z8funcEQ28PdS_S_:
	.zero		920


//--------------------- .nv.constant0._Z8funcEQ27PdS_S_ --------------------------
	.section	.nv.constant0._Z8funcEQ27PdS_S_,"a",@progbits
	.sectionflags	@""
	.align	4
.nv.constant0._Z8funcEQ27PdS_S_:
	.zero		920


//--------------------- .nv.constant0._Z8funcEQ26PdS_S_ --------------------------
	.section	.nv.constant0._Z8funcEQ26PdS_S_,"a",@progbits
	.sectionflags	@""
	.align	4
.nv.constant0._Z8funcEQ26PdS_S_:
	.zero		920


//--------------------- .nv.constant0._Z8funcEQ25PdS_S_ --------------------------
	.section	.nv.constant0._Z8funcEQ25PdS_S_,"a",@progbits
	.sectionflags	@""
	.align	4
.nv.constant0._Z8funcEQ25PdS_S_:
	.zero		920


//--------------------- .nv.constant0._Z8funcEQ24PdS_S_ --------------------------
	.section	.nv.constant0._Z8funcEQ24PdS_S_,"a",@progbits
	.sectionflags	@""
	.align	4
.nv.constant0._Z8funcEQ24PdS_S_:
	.zero		920


//--------------------- .nv.constant0._Z8funcEQ23PdS_S_ --------------------------
	.section	.nv.constant0._Z8funcEQ23PdS_S_,"a",@progbits
	.sectionflags	@""
	.align	4
.nv.constant0._Z8funcEQ23PdS_S_:
	.zero		920


//--------------------- .nv.constant0._Z8funcEQ22PdS_S_ --------------------------
	.section	.nv.constant0._Z8funcEQ22PdS_S_,"a",@progbits
	.sectionflags	@""
	.align	4
.nv.constant0._Z8funcEQ22PdS_S_:
	.zero		920


//--------------------- .nv.constant0._Z8funcEQ21PdS_S_ --------------------------
	.section	.nv.constant0._Z8funcEQ21PdS_S_,"a",@progbits
	.sectionflags	@""
	.align	4
.nv.constant0._Z8funcEQ21PdS_S_:
	.zero		920


//--------------------- .nv.constant0._Z8funcEQ20PdS_S_ --------------------------
	.section	.nv.constant0._Z8funcEQ20PdS_S_,"a",@progbits
	.sectionflags	@""
	.align	4
.nv.constant0._Z8funcEQ20PdS_S_:
	.zero		920


//--------------------- .nv.constant0._Z8funcEQ19PdS_S_ --------------------------
	.section	.nv.constant0._Z8funcEQ19PdS_S_,"a",@progbits
	.sectionflags	@""
	.align	4
.nv.constant0._Z8funcEQ19PdS_S_:
	.zero		920


//--------------------- .nv.constant0._Z8funcEQ18PdS_S_ --------------------------
	.section	.nv.constant0._Z8funcEQ18PdS_S_,"a",@progbits
	.sectionflags	@""
	.align	4
.nv.constant0._Z8funcEQ18PdS_S_:
	.zero		920


//--------------------- .nv.constant0._Z8funcEQ17PdS_S_ --------------------------
	.section	.nv.constant0._Z8funcEQ17PdS_S_,"a",@progbits
	.sectionflags	@""
	.align	4
.nv.constant0._Z8funcEQ17PdS_S_:
	.zero		920


//--------------------- .nv.constant0._Z8funcEQ16PdS_S_ --------------------------
	.section	.nv.constant0._Z8funcEQ16PdS_S_,"a",@progbits
	.sectionflags	@""
	.align	4
.nv.constant0._Z8funcEQ16PdS_S_:
	.zero		920


//--------------------- .nv.constant0._Z8funcEQ15PdS_S_ --------------------------
	.section	.nv.constant0._Z8funcEQ15PdS_S_,"a",@progbits
	.sectionflags	@""
	.align	4
.nv.constant0._Z8funcEQ15PdS_S_:
	.zero		920


//--------------------- .nv.constant0._Z8funcEQ14PdS_S_ --------------------------
	.section	.nv.constant0._Z8funcEQ14PdS_S_,"a",@progbits
	.sectionflags	@""
	.align	4
.nv.constant0._Z8funcEQ14PdS_S_:
	.zero		920


//--------------------- .nv.constant0._Z8funcEQ13PdS_S_ --------------------------
	.section	.nv.constant0._Z8funcEQ13PdS_S_,"a",@progbits
	.sectionflags	@""
	.align	4
.nv.constant0._Z8funcEQ13PdS_S_:
	.zero		920


//--------------------- .nv.constant0._Z8funcEQ12PdS_S_ --------------------------
	.section	.nv.constant0._Z8funcEQ12PdS_S_,"a",@progbits
	.sectionflags	@""
	.align	4
.nv.constant0._Z8funcEQ12PdS_S_:
	.zero		920


//--------------------- .nv.constant0._Z8funcEQ11PdS_S_ --------------------------
	.section	.nv.constant0._Z8funcEQ11PdS_S_,"a",@progbits
	.sectionflags	@""
	.align	4
.nv.constant0._Z8funcEQ11PdS_S_:
	.zero		920


//--------------------- .nv.constant0._Z8funcEQ10PdS_S_ --------------------------
	.section	.nv.constant0._Z8funcEQ10PdS_S_,"a",@progbits
	.sectionflags	@""
	.align	4
.nv.constant0._Z8funcEQ10PdS_S_:
	.zero		920


//--------------------- .nv.constant0._Z7funcEQ9PdS_S_ --------------------------
	.section	.nv.constant0._Z7funcEQ9PdS_S_,"a",@progbits
	.sectionflags	@""
	.align	4
.nv.constant0._Z7funcEQ9PdS_S_:
	.zero		920


//--------------------- .nv.constant0._Z7funcEQ8PdS_S_ --------------------------
	.section	.nv.constant0._Z7funcEQ8PdS_S_,"a",@progbits
	.sectionflags	@""
	.align	4
.nv.constant0._Z7funcEQ8PdS_S_:
	.zero		920


//--------------------- .nv.constant0._Z7funcEQ7PdS_S_ --------------------------
	.section	.nv.constant0._Z7funcEQ7PdS_S_,"a",@progbits
	.sectionflags	@""
	.align	4
.nv.constant0._Z7funcEQ7PdS_S_:
	.zero		920


//--------------------- .nv.constant0._Z7funcEQ6PdS_S_ --------------------------
	.section	.nv.constant0._Z7funcEQ6PdS_S_,"a",@progbits
	.sectionflags	@""
	.align	4
.nv.constant0._Z7funcEQ6PdS_S_:
	.zero		920


//--------------------- .nv.constant0._Z7funcEQ5PdS_S_ --------------------------
	.section	.nv.constant0._Z7funcEQ5PdS_S_,"a",@progbits
	.sectionflags	@""
	.align	4
.nv.constant0._Z7funcEQ5PdS_S_:
	.zero		920


//--------------------- .nv.constant0._Z7funcEQ4PdS_S_ --------------------------
	.section	.nv.constant0._Z7funcEQ4PdS_S_,"a",@progbits
	.sectionflags	@""
	.align	4
.nv.constant0._Z7funcEQ4PdS_S_:
	.zero		920


//--------------------- .nv.constant0._Z7funcEQ3PdS_S_ --------------------------
	.section	.nv.constant0._Z7funcEQ3PdS_S_,"a",@progbits
	.sectionflags	@""
	.align	4
.nv.constant0._Z7funcEQ3PdS_S_:
	.zero		920


//--------------------- .nv.constant0._Z7funcEQ2PdS_S_ --------------------------
	.section	.nv.constant0._Z7funcEQ2PdS_S_,"a",@progbits
	.sectionflags	@""
	.align	4
.nv.constant0._Z7funcEQ2PdS_S_:
	.zero		920


//--------------------- .nv.constant0._Z7funcEQ1PdS_S_ --------------------------
	.section	.nv.constant0._Z7funcEQ1PdS_S_,"a",@progbits
	.sectionflags	@""
	.align	4
.nv.constant0._Z7funcEQ1PdS_S_:
	.zero		920


//--------------------- .nv.constant0._Z7funcEQ0PdS_S_ --------------------------
	.section	.nv.constant0._Z7funcEQ0PdS_S_,"a",@progbits
	.sectionflags	@""
	.align	4
.nv.constant0._Z7funcEQ0PdS_S_:
	.zero		920


//--------------------- SYMBOLS --------------------------

	.type		.nv.reservedSmem.offset0,@object
	.size		.nv.reservedSmem.offset0,0x4
